def attn_fwd(
    Q,
    K,
    V,
    Out,
    Lse,
    sm_scale,
    stride_qz,
    stride_qh,
    stride_qm,
    stride_qk,
    stride_kz,
    stride_kh,
    stride_kn,
    stride_kk,
    stride_vz,
    stride_vh,
    stride_vn,
    stride_vk,
    stride_oz,
    stride_oh,
    stride_om,
    stride_ok,
    seqlen_q,
    seqlen_k,
    BLOCK_M: tl.constexpr,
    BLOCK_N: tl.constexpr,
    HEAD_DIM: tl.constexpr,
    CAUSAL: tl.constexpr,
):
    start_m = tl.program_id(0)
    off_hz = tl.program_id(1)
    q_off = off_hz * stride_qh
    k_off = off_hz * stride_kh
    v_off = off_hz * stride_vh
    offs_m = start_m * BLOCK_M + tl.arange(0, BLOCK_M)
    offs_d = tl.arange(0, HEAD_DIM)
    offs_n = tl.arange(0, BLOCK_N)
    q_ptrs = Q + q_off + offs_m[:, None] * stride_qm + offs_d[None, :] * stride_qk
    k_ptrs = K + k_off + offs_d[:, None] * stride_kk + offs_n[None, :] * stride_kn
    v_ptrs = V + v_off + offs_n[:, None] * stride_vn + offs_d[None, :] * stride_vk
    m_i = tl.full([BLOCK_M], float("-inf"), dtype=tl.float32)
    l_i = tl.zeros([BLOCK_M], dtype=tl.float32) + 1.0
    acc = tl.zeros([BLOCK_M, HEAD_DIM], dtype=tl.float32)
    q = tl.load(q_ptrs)
    acc, l_i, m_i = _attn_fwd_inner(
        acc,
        l_i,
        m_i,
        q,
        k_ptrs,
        v_ptrs,
        sm_scale,
        stride_kn,
        stride_vn,
        start_m,
        seqlen_k,
        BLOCK_M,
        BLOCK_N,
        HEAD_DIM,
        CAUSAL,
    )
    acc = acc / l_i[:, None]
    lse = m_i + tl.math.log2(l_i) / 1.4426950408889634
    o_ptrs = (
        Out
        + off_hz * stride_oh
        + offs_m[:, None] * stride_om
        + offs_d[None, :] * stride_ok
    )
    tl.store(o_ptrs, acc.to(Out.dtype.element_ty))
    tl.store(Lse + off_hz * seqlen_q + offs_m, lse)

# config = {"BLOCK_M": 32, "BLOCK_N": 128, "HEAD_DIM": 32, "arch": "sm_80", "causal": false, "dtype": "bf16", "num_stages": 4, "num_warps": 4}
# arch = sm_80


// ===== COMPILED SASS (sm_80) =====

	.target	sm_80

	.elftype	@"ET_EXEC"


//--------------------- .note.nv.tkinfo           --------------------------
	.section	.note.nv.tkinfo,"",@"SHT_NOTE"
	.sectionflags	@"SHF_NOTE_NV_TKINFO"
	.tkinfo
        /*0018*/ 	.word	0x00000002
        /*0030*/ 	.string	""
        /*0030*/ 	.string	"ptxas"
        /*0030*/ 	.string	"Cuda compilation tools, release 13.0, V13.0.88"
        /*0030*/ 	.string	"Build cuda_13.0.r13.0/compiler.36424714_0"
        /*0030*/ 	.string	"-v  -suppress-debug-info  -lineinfo  -arch sm_80 "



//--------------------- .note.nv.cuinfo           --------------------------
	.section	.note.nv.cuinfo,"",@"SHT_NOTE"
	.sectionflags	@"SHF_NOTE_NV_CUINFO"
        /*0018*/ 	.short	0x0002
        /*001a*/ 	.short	0x0050
        /*001c*/ 	.short	0x0082
	.zero		2


//--------------------- .nv.info                  --------------------------
	.section	.nv.info,"",@"SHT_CUDA_INFO"
	.align	4


	//----- nvinfo : EIATTR_REGCOUNT
	.align		4
        /*0000*/ 	.byte	0x04, 0x2f
        /*0002*/ 	.short	(.L_2 - .L_1)
	.align		4
.L_1:
        /*0004*/ 	.word	index@(attn_fwd)
        /*0008*/ 	.word	0x000000ff


	//----- nvinfo : EIATTR_FRAME_SIZE
	.align		4
.L_2:
        /*000c*/ 	.byte	0x04, 0x11
        /*000e*/ 	.short	(.L_4 - .L_3)
	.align		4
.L_3:
        /*0010*/ 	.word	index@(attn_fwd)
        /*0014*/ 	.word	0x00000050


	//----- nvinfo : EIATTR_MIN_STACK_SIZE
	.align		4
.L_4:
        /*0018*/ 	.byte	0x04, 0x12
        /*001a*/ 	.short	(.L_6 - .L_5)
	.align		4
.L_5:
        /*001c*/ 	.word	index@(attn_fwd)
        /*0020*/ 	.word	0x00000050
.L_6:


//--------------------- .nv.info.attn_fwd         --------------------------
	.section	.nv.info.attn_fwd,"",@"SHT_CUDA_INFO"
	.sectionflags	@""
	.align	4


	//----- nvinfo : EIATTR_CUDA_API_VERSION
	.align		4
        /*0000*/ 	.byte	0x04, 0x37
        /*0002*/ 	.short	(.L_8 - .L_7)
.L_7:
        /*0004*/ 	.word	0x00000082


	//----- nvinfo : EIATTR_SW2861232_WAR
	.align		4
.L_8:
        /*0008*/ 	.byte	0x01, 0x35
	.zero		2


	//----- nvinfo : EIATTR_PARAM_CBANK
	.align		4
        /*000c*/ 	.byte	0x04, 0x0a
        /*000e*/ 	.short	(.L_10 - .L_9)
	.align		4
.L_9:
        /*0010*/ 	.word	index@(.nv.constant0.attn_fwd)
        /*0014*/ 	.short	0x0160
        /*0016*/ 	.short	0x0088


	//----- nvinfo : EIATTR_CBANK_PARAM_SIZE
	.align		4
.L_10:
        /*0018*/ 	.byte	0x03, 0x19
        /*001a*/ 	.short	0x0088


	//----- nvinfo : EIATTR_KPARAM_INFO
	.align		4
        /*001c*/ 	.byte	0x04, 0x17
        /*001e*/ 	.short	(.L_12 - .L_11)
.L_11:
        /*0020*/ 	.word	0x00000000
        /*0024*/ 	.short	0x0019
        /*0026*/ 	.short	0x0080
        /*0028*/ 	.byte	0x00, 0xf4, 0x21, 0x00


	//----- nvinfo : EIATTR_KPARAM_INFO
	.align		4
.L_12:
        /*002c*/ 	.byte	0x04, 0x17
        /*002e*/ 	.short	(.L_14 - .L_13)
.L_13:
        /*0030*/ 	.word	0x00000000
        /*0034*/ 	.short	0x0018
        /*0036*/ 	.short	0x0078
        /*0038*/ 	.byte	0x00, 0xf4, 0x21, 0x00


	//----- nvinfo : EIATTR_KPARAM_INFO
	.align		4
.L_14:
        /*003c*/ 	.byte	0x04, 0x17
        /*003e*/ 	.short	(.L_16 - .L_15)
.L_15:
        /*0040*/ 	.word	0x00000000
        /*0044*/ 	.short	0x0017
        /*0046*/ 	.short	0x0070
        /*0048*/ 	.byte	0x00, 0xf0, 0x11, 0x00


	//----- nvinfo : EIATTR_KPARAM_INFO
	.align		4
.L_16:
        /*004c*/ 	.byte	0x04, 0x17
        /*004e*/ 	.short	(.L_18 - .L_17)
.L_17:
        /*0050*/ 	.word	0x00000000
        /*0054*/ 	.short	0x0016
        /*0056*/ 	.short	0x006c
        /*0058*/ 	.byte	0x00, 0xf0, 0x11, 0x00


	//----- nvinfo : EIATTR_KPARAM_INFO
	.align		4
.L_18:
        /*005c*/ 	.byte	0x04, 0x17
        /*005e*/ 	.short	(.L_20 - .L_19)
.L_19:
        /*0060*/ 	.word	0x00000000
        /*0064*/ 	.short	0x0015
        /*0066*/ 	.short	0x0068
        /*0068*/ 	.byte	0x00, 0xf0, 0x11, 0x00


	//----- nvinfo : EIATTR_KPARAM_INFO
	.align		4
.L_20:
        /*006c*/ 	.byte	0x04, 0x17
        /*006e*/ 	.short	(.L_22 - .L_21)
.L_21:
        /*0070*/ 	.word	0x00000000
        /*0074*/ 	.short	0x0014
        /*0076*/ 	.short	0x0064
        /*0078*/ 	.byte	0x00, 0xf0, 0x11, 0x00


	//----- nvinfo : EIATTR_KPARAM_INFO
	.align		4
.L_22:
        /*007c*/ 	.byte	0x04, 0x17
        /*007e*/ 	.short	(.L_24 - .L_23)
.L_23:
        /*0080*/ 	.word	0x00000000
        /*0084*/ 	.short	0x0013
        /*0086*/ 	.short	0x0060
        /*0088*/ 	.byte	0x00, 0xf0, 0x11, 0x00


	//----- nvinfo : EIATTR_KPARAM_INFO
	.align		4
.L_24:
        /*008c*/ 	.byte	0x04, 0x17
        /*008e*/ 	.short	(.L_26 - .L_25)
.L_25:
        /*0090*/ 	.word	0x00000000
        /*0094*/ 	.short	0x0012
        /*0096*/ 	.short	0x005c
        /*0098*/ 	.byte	0x00, 0xf0, 0x11, 0x00


	//----- nvinfo : EIATTR_KPARAM_INFO
	.align		4
.L_26:
        /*009c*/ 	.byte	0x04, 0x17
        /*009e*/ 	.short	(.L_28 - .L_27)
.L_27:
        /*00a0*/ 	.word	0x00000000
        /*00a4*/ 	.short	0x0011
        /*00a6*/ 	.short	0x0058
        /*00a8*/ 	.byte	0x00, 0xf0, 0x11, 0x00


	//----- nvinfo : EIATTR_KPARAM_INFO
	.align		4
.L_28:
        /*00ac*/ 	.byte	0x04, 0x17
        /*00ae*/ 	.short	(.L_30 - .L_29)
.L_29:
        /*00b0*/ 	.word	0x00000000
        /*00b4*/ 	.short	0x0010
        /*00b6*/ 	.short	0x0054
        /*00b8*/ 	.byte	0x00, 0xf0, 0x11, 0x00


	//----- nvinfo : EIATTR_KPARAM_INFO
	.align		4
.L_30:
        /*00bc*/ 	.byte	0x04, 0x17
        /*00be*/ 	.short	(.L_32 - .L_31)
.L_31:
        /*00c0*/ 	.word	0x00000000
        /*00c4*/ 	.short	0x000f
        /*00c6*/ 	.short	0x0050
        /*00c8*/ 	.byte	0x00, 0xf0, 0x11, 0x00


	//----- nvinfo : EIATTR_KPARAM_INFO
	.align		4
.L_32:
        /*00cc*/ 	.byte	0x04, 0x17
        /*00ce*/ 	.short	(.L_34 - .L_33)
.L_33:
        /*00d0*/ 	.word	0x00000000
        /*00d4*/ 	.short	0x000e
        /*00d6*/ 	.short	0x004c
        /*00d8*/ 	.byte	0x00, 0xf0, 0x11, 0x00


	//----- nvinfo : EIATTR_KPARAM_INFO
	.align		4
.L_34:
        /*00dc*/ 	.byte	0x04, 0x17
        /*00de*/ 	.short	(.L_36 - .L_35)
.L_35:
        /*00e0*/ 	.word	0x00000000
        /*00e4*/ 	.short	0x000d
        /*00e6*/ 	.short	0x0048
        /*00e8*/ 	.byte	0x00, 0xf0, 0x11, 0x00


	//----- nvinfo : EIATTR_KPARAM_INFO
	.align		4
.L_36:
        /*00ec*/ 	.byte	0x04, 0x17
        /*00ee*/ 	.short	(.L_38 - .L_37)
.L_37:
        /*00f0*/ 	.word	0x00000000
        /*00f4*/ 	.short	0x000c
        /*00f6*/ 	.short	0x0044
        /*00f8*/ 	.byte	0x00, 0xf0, 0x11, 0x00


	//----- nvinfo : EIATTR_KPARAM_INFO
	.align		4
.L_38:
        /*00fc*/ 	.byte	0x04, 0x17
        /*00fe*/ 	.short	(.L_40 - .L_39)
.L_39:
        /*0100*/ 	.word	0x00000000
        /*0104*/ 	.short	0x000b
        /*0106*/ 	.short	0x0040
        /*0108*/ 	.byte	0x00, 0xf0, 0x11, 0x00


	//----- nvinfo : EIATTR_KPARAM_INFO
	.align		4
.L_40:
        /*010c*/ 	.byte	0x04, 0x17
        /*010e*/ 	.short	(.L_42 - .L_41)
.L_41:
        /*0110*/ 	.word	0x00000000
        /*0114*/ 	.short	0x000a
        /*0116*/ 	.short	0x003c
        /*0118*/ 	.byte	0x00, 0xf0, 0x11, 0x00


	//----- nvinfo : EIATTR_KPARAM_INFO
	.align		4
.L_42:
        /*011c*/ 	.byte	0x04, 0x17
        /*011e*/ 	.short	(.L_44 - .L_43)
.L_43:
        /*0120*/ 	.word	0x00000000
        /*0124*/ 	.short	0x0009
        /*0126*/ 	.short	0x0038
        /*0128*/ 	.byte	0x00, 0xf0, 0x11, 0x00


	//----- nvinfo : EIATTR_KPARAM_INFO
	.align		4
.L_44:
        /*012c*/ 	.byte	0x04, 0x17
        /*012e*/ 	.short	(.L_46 - .L_45)
.L_45:
        /*0130*/ 	.word	0x00000000
        /*0134*/ 	.short	0x0008
        /*0136*/ 	.short	0x0034
        /*0138*/ 	.byte	0x00, 0xf0, 0x11, 0x00


	//----- nvinfo : EIATTR_KPARAM_INFO
	.align		4
.L_46:
        /*013c*/ 	.byte	0x04, 0x17
        /*013e*/ 	.short	(.L_48 - .L_47)
.L_47:
        /*0140*/ 	.word	0x00000000
        /*0144*/ 	.short	0x0007
        /*0146*/ 	.short	0x0030
        /*0148*/ 	.byte	0x00, 0xf0, 0x11, 0x00


	//----- nvinfo : EIATTR_KPARAM_INFO
	.align		4
.L_48:
        /*014c*/ 	.byte	0x04, 0x17
        /*014e*/ 	.short	(.L_50 - .L_49)
.L_49:
        /*0150*/ 	.word	0x00000000
        /*0154*/ 	.short	0x0006
        /*0156*/ 	.short	0x002c
        /*0158*/ 	.byte	0x00, 0xf0, 0x11, 0x00


	//----- nvinfo : EIATTR_KPARAM_INFO
	.align		4
.L_50:
        /*015c*/ 	.byte	0x04, 0x17
        /*015e*/ 	.short	(.L_52 - .L_51)
.L_51:
        /*0160*/ 	.word	0x00000000
        /*0164*/ 	.short	0x0005
        /*0166*/ 	.short	0x0028
        /*0168*/ 	.byte	0x00, 0xf0, 0x11, 0x00


	//----- nvinfo : EIATTR_KPARAM_INFO
	.align		4
.L_52:
        /*016c*/ 	.byte	0x04, 0x17
        /*016e*/ 	.short	(.L_54 - .L_53)
.L_53:
        /*0170*/ 	.word	0x00000000
        /*0174*/ 	.short	0x0004
        /*0176*/ 	.short	0x0020
        /*0178*/ 	.byte	0x00, 0xf4, 0x21, 0x00


	//----- nvinfo : EIATTR_KPARAM_INFO
	.align		4
.L_54:
        /*017c*/ 	.byte	0x04, 0x17
        /*017e*/ 	.short	(.L_56 - .L_55)
.L_55:
        /*0180*/ 	.word	0x00000000
        /*0184*/ 	.short	0x0003
        /*0186*/ 	.short	0x0018
        /*0188*/ 	.byte	0x00, 0xf4, 0x21, 0x00


	//----- nvinfo : EIATTR_KPARAM_INFO
	.align		4
.L_56:
        /*018c*/ 	.byte	0x04, 0x17
        /*018e*/ 	.short	(.L_58 - .L_57)
.L_57:
        /*0190*/ 	.word	0x00000000
        /*0194*/ 	.short	0x0002
        /*0196*/ 	.short	0x0010
        /*0198*/ 	.byte	0x00, 0xf4, 0x21, 0x00


	//----- nvinfo : EIATTR_KPARAM_INFO
	.align		4
.L_58:
        /*019c*/ 	.byte	0x04, 0x17
        /*019e*/ 	.short	(.L_60 - .L_59)
.L_59:
        /*01a0*/ 	.word	0x00000000
        /*01a4*/ 	.short	0x0001
        /*01a6*/ 	.short	0x0008
        /*01a8*/ 	.byte	0x00, 0xf4, 0x21, 0x00


	//----- nvinfo : EIATTR_KPARAM_INFO
	.align		4
.L_60:
        /*01ac*/ 	.byte	0x04, 0x17
        /*01ae*/ 	.short	(.L_62 - .L_61)
.L_61:
        /*01b0*/ 	.word	0x00000000
        /*01b4*/ 	.short	0x0000
        /*01b6*/ 	.short	0x0000
        /*01b8*/ 	.byte	0x00, 0xf4, 0x21, 0x00


	//----- nvinfo : EIATTR_MAXREG_COUNT
	.align		4
.L_62:
        /*01bc*/ 	.byte	0x03, 0x1b
        /*01be*/ 	.short	0x00ff


	//----- nvinfo : EIATTR_NUM_BARRIERS
	.align		4
        /*01c0*/ 	.byte	0x02, 0x4c
        /*01c2*/ 	.byte	0x01
	.zero		1


	//----- nvinfo : EIATTR_ANNOTATIONS
	.align		4
        /*01c4*/ 	.byte	0x04, 0x55
        /*01c6*/ 	.short	(.L_64 - .L_63)


	//   ....[0]....
.L_63:
        /*01c8*/ 	.word	0x00000001
        /*01cc*/ 	.byte	0xc0, 0x08, 0x00, 0x00, 0x01, 0x00, 0x00, 0x00, 0x00, 0x09, 0x00, 0x00, 0x01, 0x00, 0x00, 0x00
        /* <DEDUP_REMOVED lines=8> */
        /*025c*/ 	.byte	0x80, 0x16, 0x00, 0x00, 0x01, 0x00, 0x00, 0x00, 0x90, 0x16, 0x00, 0x00


	//----- nvinfo : EIATTR_MERCURY_ISA_VERSION
	.align		4
.L_64:
        /*0268*/ 	.byte	0x03, 0x5f
        /*026a*/ 	.short	0x0000


	//----- nvinfo : EIATTR_COOP_GROUP_MASK_REGIDS
	.align		4
        /*026c*/ 	.byte	0x04, 0x29
        /*026e*/ 	.short	(.L_66 - .L_65)


	//   ....[0]....
.L_65:
        /*0270*/ 	.word	0xffffffff


	//   ....[1]....
        /*0274*/ 	.word	0xffffffff


	//   ....[2]....
        /*0278*/ 	.word	0xffffffff


	//   ....[3]....
        /*027c*/ 	.word	0xffffffff


	//   ....[4]....
        /*0280*/ 	.word	0xffffffff


	//   ....[5]....
        /*0284*/ 	.word	0xffffffff


	//   ....[6]....
        /*0288*/ 	.word	0xffffffff


	//   ....[7]....
        /*028c*/ 	.word	0xffffffff


	//----- nvinfo : EIATTR_COOP_GROUP_INSTR_OFFSETS
	.align		4
.L_66:
        /*0290*/ 	.byte	0x04, 0x28
        /*0292*/ 	.short	(.L_68 - .L_67)


	//   ....[0]....
.L_67:
        /*0294*/ 	.word	0x000028d0


	//   ....[1]....
        /*0298*/ 	.word	0x00002990


	//   ....[2]....
        /*029c*/ 	.word	0x00002c90


	//   ....[3]....
        /*02a0*/ 	.word	0x00002e60


	//   ....[4]....
        /*02a4*/ 	.word	0x00004420


	//   ....[5]....
        /*02a8*/ 	.word	0x00004430


	//   ....[6]....
        /*02ac*/ 	.word	0x000044d0


	//   ....[7]....
        /*02b0*/ 	.word	0x000044e0


	//----- nvinfo : EIATTR_EXIT_INSTR_OFFSETS
	.align		4
.L_68:
        /*02b4*/ 	.byte	0x04, 0x1c
        /*02b6*/ 	.short	(.L_70 - .L_69)


	//   ....[0]....
.L_69:
        /*02b8*/ 	.word	0x00005410


	//   ....[1]....
        /*02bc*/ 	.word	0x000054b0


	//----- nvinfo : EIATTR_REQNTID
	.align		4
.L_70:
        /*02c0*/ 	.byte	0x04, 0x10
        /*02c2*/ 	.short	(.L_72 - .L_71)
.L_71:
        /*02c4*/ 	.word	0x00000080
        /*02c8*/ 	.word	0x00000001
        /*02cc*/ 	.word	0x00000001
.L_72:


//--------------------- .nv.callgraph             --------------------------
	.section	.nv.callgraph,"",@"SHT_CUDA_CALLGRAPH"
	.align	4
	.sectionentsize	8
	.align		4
        /*0000*/ 	.word	0x00000000
	.align		4
        /*0004*/ 	.word	0xffffffff
	.align		4
        /*0008*/ 	.word	0x00000000
	.align		4
        /*000c*/ 	.word	0xfffffffe
	.align		4
        /*0010*/ 	.word	0x00000000
	.align		4
        /*0014*/ 	.word	0xfffffffd
	.align		4
        /*0018*/ 	.word	0x00000000
	.align		4
        /*001c*/ 	.word	0xfffffffc


//--------------------- .nv.rel.action            --------------------------
	.section	.nv.rel.action,"",@"SHT_CUDA_RELOCINFO"
	.align	8
	.sectionentsize	8
        /*0000*/ 	.byte	0x73, 0x00, 0x00, 0x00, 0x00, 0x00, 0x00, 0x00, 0x00, 0x00, 0x00, 0x11, 0x25, 0x00, 0x05, 0x36


//--------------------- .nv.constant4             --------------------------
	.section	.nv.constant4,"a",@progbits
	.align	8
	.align		8
.nv.constant4:
        /*0000*/ 	.dword	_$_str


//--------------------- .nv.constant0.attn_fwd    --------------------------
	.section	.nv.constant0.attn_fwd,"a",@progbits
	.sectionflags	@""
	.align	4
.nv.constant0.attn_fwd:
	.zero		488


//--------------------- .text.attn_fwd            --------------------------
	.section	.text.attn_fwd,"ax",@progbits
	.sectioninfo	@"SHI_REGISTERS=255"
	.align	128
        .global         attn_fwd
        .type           attn_fwd,@function
        .size           attn_fwd,(.L_x_4 - attn_fwd)
        .other          attn_fwd,@"STO_CUDA_ENTRY STV_DEFAULT"
attn_fwd:
.text.attn_fwd:
[----:B------:R-:W-:Y:S02]  /*0000*/  MOV R1, c[0x0][0x28] ;  /* 0x00000a0000017a02 */ /* 0x000fe40000000f00 */
[----:B------:R-:W0:Y:S01]  /*0010*/  S2R R27, SR_TID.X ;  /* 0x00000000001b7919 */ /* 0x000e220000002100 */
[----:B------:R-:W-:Y:S01]  /*0020*/  MOV R12, c[0x0][0x198] ;  /* 0x00006600000c7a02 */ /* 0x000fe20000000f00 */
[----:B------:R-:W-:Y:S01]  /*0030*/  ULDC.64 UR4, c[0x0][0x118] ;  /* 0x0000460000047ab9 */ /* 0x000fe20000000a00 */
[----:B------:R-:W-:Y:S01]  /*0040*/  IADD3 R1, R1, -0x50, RZ ;  /* 0xffffffb001017810 */ /* 0x000fe20007ffe0ff */
[----:B------:R-:W1:Y:S04]  /*0050*/  S2R R3, SR_CTAID.X ;  /* 0x0000000000037919 */ /* 0x000e680000002500 */
[----:B------:R-:W2:Y:S01]  /*0060*/  S2R R23, SR_CTAID.Y ;  /* 0x0000000000177919 */ /* 0x000ea20000002600 */
[----:B0-----:R-:W-:Y:S02]  /*0070*/  LOP3.LUT R16, R27, 0x1f, RZ, 0xc0, !PT ;  /* 0x0000001f1b107812 */ /* 0x001fe400078ec0ff */
[----:B------:R-:W-:-:S02]  /*0080*/  SHF.R.U32.HI R0, RZ, 0x5, R27 ;  /* 0x00000005ff007819 */ /* 0x000fc4000001161b */
[----:B-1----:R-:W-:Y:S02]  /*0090*/  LEA R252, R3, R16, 0x5 ;  /* 0x0000001003fc7211 */ /* 0x002fe400078e28ff */
[----:B------:R-:W-:Y:S01]  /*00a0*/  SGXT.U32 R21, R0, 0x2 ;  /* 0x000000020015781a */ /* 0x000fe20000000000 */
[----:B--2---:R-:W-:Y:S02]  /*00b0*/  IMAD R0, R23, c[0x0][0x190], RZ ;  /* 0x0000640017007a24 */ /* 0x004fe400078e02ff */
[----:B------:R-:W-:Y:S02]  /*00c0*/  IMAD R3, R252, c[0x0][0x194], RZ ;  /* 0x00006500fc037a24 */ /* 0x000fe400078e02ff */
[----:B------:R-:W-:Y:S01]  /*00d0*/  IMAD R4, R21, c[0x0][0x198], RZ ;  /* 0x0000660015047a24 */ /* 0x000fe200078e02ff */
[C---:B------:R-:W-:Y:S01]  /*00e0*/  SHF.L.U32 R2, R0.reuse, 0x1, RZ ;  /* 0x0000000100027819 */ /* 0x040fe200000006ff */
[----:B------:R-:W-:Y:S01]  /*00f0*/  IMAD.HI R0, R0, 0x2, RZ ;  /* 0x0000000200007827 */ /* 0x000fe200078e02ff */
[----:B------:R-:W-:-:S02]  /*0100*/  SHF.L.U32 R5, R3, 0x1, RZ ;  /* 0x0000000103057819 */ /* 0x000fc400000006ff */
[C---:B------:R-:W-:Y:S01]  /*0110*/  LEA R8, R12.reuse, R4, 0x2 ;  /* 0x000000040c087211 */ /* 0x040fe200078e10ff */
[----:B------:R-:W-:Y:S01]  /*0120*/  IMAD.HI R3, R3, 0x2, RZ ;  /* 0x0000000203037827 */ /* 0x000fe200078e02ff */
[----:B------:R-:W-:Y:S02]  /*0130*/  IADD3 R13, P0, P1, R5, c[0x0][0x160], R2 ;  /* 0x00005800050d7a10 */ /* 0x000fe4000791e002 */
[----:B------:R-:W-:Y:S02]  /*0140*/  LEA R5, R12, R8, 0x2 ;  /* 0x000000080c057211 */ /* 0x000fe400078e10ff */
[----:B------:R-:W-:Y:S02]  /*0150*/  IADD3.X R20, R3, c[0x0][0x164], R0, P0, P1 ;  /* 0x0000590003147a10 */ /* 0x000fe400007e2400 */
[----:B------:R-:W-:Y:S02]  /*0160*/  LEA R2, P0, R4, R13, 0x1 ;  /* 0x0000000d04027211 */ /* 0x000fe400078008ff */
[----:B------:R-:W-:-:S02]  /*0170*/  LEA R0, R12, R5, 0x2 ;  /* 0x000000050c007211 */ /* 0x000fc400078e10ff */
[CC--:B------:R-:W-:Y:S02]  /*0180*/  LEA R6, P1, R5.reuse, R13.reuse, 0x1 ;  /* 0x0000000d05067211 */ /* 0x0c0fe400078208ff */
[----:B------:R-:W-:Y:S02]  /*0190*/  LEA.HI.X.SX32 R3, R4, R20, 0x1, P0 ;  /* 0x0000001404037211 */ /* 0x000fe400000f0eff */
[----:B------:R-:W-:Y:S02]  /*01a0*/  LEA R4, P0, R8, R13, 0x1 ;  /* 0x0000000d08047211 */ /* 0x000fe400078008ff */
[----:B------:R-:W-:Y:S01]  /*01b0*/  LEA R11, R12, R0, 0x2 ;  /* 0x000000000c0b7211 */ /* 0x000fe200078e10ff */
[----:B------:R0:W2:Y:S01]  /*01c0*/  LDG.E.U16 R19, [R2.64] ;  /* 0x0000000402137981 */ /* 0x0000a2000c1e1500 */
[-C--:B------:R-:W-:Y:S02]  /*01d0*/  LEA.HI.X.SX32 R7, R5, R20.reuse, 0x1, P1 ;  /* 0x0000001405077211 */ /* 0x080fe400008f0eff */
[----:B------:R-:W-:-:S02]  /*01e0*/  LEA.HI.X.SX32 R5, R8, R20, 0x1, P0 ;  /* 0x0000001408057211 */ /* 0x000fc400000f0eff */
[----:B------:R-:W-:Y:S02]  /*01f0*/  LEA R8, P0, R0, R13, 0x1 ;  /* 0x0000000d00087211 */ /* 0x000fe400078008ff */
[----:B------:R-:W-:Y:S01]  /*0200*/  LEA.HI R26, R27, 0x1c, RZ, 0x1b ;  /* 0x0000001c1b1a7811 */ /* 0x000fe200078fd8ff */
[----:B------:R-:W3:Y:S01]  /*0210*/  LDG.E.U16 R7, [R6.64] ;  /* 0x0000000406077981 */ /* 0x000ee2000c1e1500 */
[----:B------:R-:W-:Y:S02]  /*0220*/  LEA R17, R12, R11, 0x2 ;  /* 0x0000000b0c117211 */ /* 0x000fe400078e10ff */
[----:B------:R-:W-:Y:S01]  /*0230*/  LEA.HI.X.SX32 R9, R0, R20, 0x1, P0 ;  /* 0x0000001400097211 */ /* 0x000fe200000f0eff */
[----:B------:R-:W-:Y:S01]  /*0240*/  IMAD R15, R26, c[0x0][0x198], RZ ;  /* 0x000066001a0f7a24 */ /* 0x000fe200078e02ff */
[----:B------:R-:W-:Y:S01]  /*0250*/  LEA R0, R12, R17, 0x2 ;  /* 0x000000110c007211 */ /* 0x000fe200078e10ff */
[----:B------:R1:W4:Y:S01]  /*0260*/  LDG.E.U16 R18, [R4.64] ;  /* 0x0000000404127981 */ /* 0x000322000c1e1500 */
[----:B------:R-:W-:-:S02]  /*0270*/  LEA R10, P0, R11, R13, 0x1 ;  /* 0x0000000d0b0a7211 */ /* 0x000fc400078008ff */
[CC--:B------:R-:W-:Y:S01]  /*0280*/  LEA R12, P1, R0.reuse, R13.reuse, 0x1 ;  /* 0x0000000d000c7211 */ /* 0x0c0fe200078208ff */
[----:B------:R-:W5:Y:S01]  /*0290*/  LDG.E.U16 R8, [R8.64] ;  /* 0x0000000408087981 */ /* 0x000f62000c1e1500 */
[-C--:B------:R-:W-:Y:S02]  /*02a0*/  LEA.HI.X.SX32 R11, R11, R20.reuse, 0x1, P0 ;  /* 0x000000140b0b7211 */ /* 0x080fe400000f0eff */
[-C--:B------:R-:W-:Y:S02]  /*02b0*/  LEA R14, P2, R15, R13.reuse, 0x1 ;  /* 0x0000000d0f0e7211 */ /* 0x080fe400078408ff */
[----:B0-----:R-:W-:Y:S02]  /*02c0*/  LEA R2, P0, R17, R13, 0x1 ;  /* 0x0000000d11027211 */ /* 0x001fe400078008ff */
[-C--:B------:R-:W-:Y:S02]  /*02d0*/  LEA.HI.X.SX32 R13, R0, R20.reuse, 0x1, P1 ;  /* 0x00000014000d7211 */ /* 0x080fe400008f0eff */
[----:B------:R-:W-:-:S02]  /*02e0*/  LEA.HI.X.SX32 R15, R15, R20, 0x1, P2 ;  /* 0x000000140f0f7211 */ /* 0x000fc400010f0eff */
[----:B------:R-:W-:Y:S02]  /*02f0*/  LEA.HI.X.SX32 R3, R17, R20, 0x1, P0 ;  /* 0x0000001411037211 */ /* 0x000fe400000f0eff */
[----:B------:R0:W4:Y:S04]  /*0300*/  LDG.E.U16 R17, [R10.64] ;  /* 0x000000040a117981 */ /* 0x000128000c1e1500 */
[----:B------:R-:W5:Y:S04]  /*0310*/  LDG.E.U16 R13, [R12.64] ;  /* 0x000000040c0d7981 */ /* 0x000f68000c1e1500 */
[----:B------:R-:W5:Y:S04]  /*0320*/  LDG.E.U16 R2, [R2.64] ;  /* 0x0000000402027981 */ /* 0x000f68000c1e1500 */
[----:B------:R-:W5:Y:S01]  /*0330*/  LDG.E.U16 R14, [R14.64] ;  /* 0x000000040e0e7981 */ /* 0x000f62000c1e1500 */
[----:B------:R-:W-:-:S04]  /*0340*/  SHF.R.S32.HI R0, RZ, 0x6, R27 ;  /* 0x00000006ff007819 */ /* 0x000fc8000001141b */
[----:B------:R-:W-:Y:S02]  /*0350*/  SGXT R0, R0, 0x1 ;  /* 0x000000010000781a */ /* 0x000fe40000000200 */
[----:B------:R-:W-:Y:S02]  /*0360*/  SHF.L.U32 R24, R27, 0x1, RZ ;  /* 0x000000011b187819 */ /* 0x000fe400000006ff */
[----:B------:R-:W-:-:S04]  /*0370*/  LOP3.LUT R0, R0, 0x90, RZ, 0xc0, !PT ;  /* 0x0000009000007812 */ /* 0x000fc800078ec0ff */
[----:B------:R-:W-:-:S04]  /*0380*/  LOP3.LUT R0, R0, 0x7e, R24, 0x78, !PT ;  /* 0x0000007e00007812 */ /* 0x000fc800078e7818 */
[----:B------:R-:W-:Y:S02]  /*0390*/  LOP3.LUT R237, R0, 0x20, RZ, 0x3c, !PT ;  /* 0x0000002000ed7812 */ /* 0x000fe400078e3cff */
[----:B-1----:R-:W-:-:S04]  /*03a0*/  MOV R4, c[0x0][0x1d0] ;  /* 0x0000740000047a02 */ /* 0x002fc80000000f00 */
[----:B------:R-:W-:Y:S01]  /*03b0*/  ISETP.GE.AND P0, PT, R4, 0x1, PT ;  /* 0x000000010400780c */ /* 0x000fe20003f06270 */
[----:B------:R-:W-:Y:S01]  /*03c0*/  CS2R R148, SRZ ;  /* 0x0000000000947805 */ /* 0x000fe2000001ff00 */
[----:B------:R-:W-:Y:S01]  /*03d0*/  MOV R20, 0xff800000 ;  /* 0xff80000000147802 */ /* 0x000fe20000000f00 */
[----:B------:R-:W-:Y:S01]  /*03e0*/  CS2R R150, SRZ ;  /* 0x0000000000967805 */ /* 0x000fe2000001ff00 */
[----:B------:R-:W-:Y:S01]  /*03f0*/  MOV R4, 0x3f800000 ;  /* 0x3f80000000047802 */ /* 0x000fe20000000f00 */
[----:B------:R-:W-:Y:S01]  /*0400*/  CS2R R124, SRZ ;  /* 0x00000000007c7805 */ /* 0x000fe2000001ff00 */
[----:B0-----:R-:W-:Y:S01]  /*0410*/  MOV R11, 0x3f800000 ;  /* 0x3f800000000b7802 */ /* 0x001fe20000000f00 */
[----:B------:R-:W-:Y:S01]  /*0420*/  CS2R R126, SRZ ;  /* 0x00000000007e7805 */ /* 0x000fe2000001ff00 */
[----:B------:R-:W-:Y:S01]  /*0430*/  MOV R76, 0xff800000 ;  /* 0xff800000004c7802 */ /* 0x000fe20000000f00 */
[----:B------:R-:W-:Y:S01]  /*0440*/  CS2R R120, SRZ ;  /* 0x0000000000787805 */ /* 0x000fe2000001ff00 */
[----:B------:R-:W-:Y:S01]  /*0450*/  CS2R R122, SRZ ;  /* 0x00000000007a7805 */ /* 0x000fe2000001ff00 */
[----:B------:R-:W-:Y:S01]  /*0460*/  CS2R R128, SRZ ;  /* 0x0000000000807805 */ /* 0x000fe2000001ff00 */
[----:B------:R-:W-:Y:S01]  /*0470*/  CS2R R130, SRZ ;  /* 0x0000000000827805 */ /* 0x000fe2000001ff00 */
[----:B------:R-:W-:-:S02]  /*0480*/  LOP3.LUT R25, R27, 0x7, RZ, 0xc0, !PT ;  /* 0x000000071b197812 */ /* 0x000fc400078ec0ff */
[----:B------:R-:W-:Y:S01]  /*0490*/  SHF.L.U32 R22, R27, 0x3, RZ ;  /* 0x000000031b167819 */ /* 0x000fe200000006ff */
[----:B--2---:R0:W-:Y:S04]  /*04a0*/  STS.U16 [R0+0x2000], R19 ;  /* 0x0020001300007388 */ /* 0x0041e80000000400 */
[----:B---3--:R0:W-:Y:S04]  /*04b0*/  STS.U16 [R0+0x2200], R7 ;  /* 0x0022000700007388 */ /* 0x0081e80000000400 */
[----:B----4-:R0:W-:Y:S04]  /*04c0*/  STS.U16 [R0+0x2400], R17 ;  /* 0x0024001100007388 */ /* 0x0101e80000000400 */
[----:B-----5:R0:W-:Y:S04]  /*04d0*/  STS.U16 [R0+0x2600], R13 ;  /* 0x0026000d00007388 */ /* 0x0201e80000000400 */
[----:B------:R0:W-:Y:S04]  /*04e0*/  STS.U16 [R237+0x2100], R18 ;  /* 0x00210012ed007388 */ /* 0x0001e80000000400 */
[----:B------:R0:W-:Y:S04]  /*04f0*/  STS.U16 [R237+0x2300], R8 ;  /* 0x00230008ed007388 */ /* 0x0001e80000000400 */
[----:B------:R0:W-:Y:S04]  /*0500*/  STS.U16 [R237+0x2500], R2 ;  /* 0x00250002ed007388 */ /* 0x0001e80000000400 */
[----:B------:R0:W-:Y:S01]  /*0510*/  STS.U16 [R237+0x2700], R14 ;  /* 0x0027000eed007388 */ /* 0x0001e20000000400 */
[----:B------:R-:W-:Y:S05]  /*0520*/  @!P0 BRA `(.L_x_0) ;  /* 0x0000416000008947 */ /* 0x000fea0003800000 */
[----:B------:R-:W-:Y:S01]  /*0530*/  IMAD R6, R21, c[0x0][0x1a4], RZ ;  /* 0x0000690015067a24 */ /* 0x000fe200078e02ff */
[----:B------:R-:W-:Y:S01]  /*0540*/  MOV R21, c[0x0][0x1a4] ;  /* 0x0000690000157a02 */ /* 0x000fe20000000f00 */
[----:B------:R-:W-:Y:S01]  /*0550*/  IMAD R16, R16, c[0x0][0x1a8], RZ ;  /* 0x00006a0010107a24 */ /* 0x000fe200078e02ff */
[----:B------:R-:W-:Y:S01]  /*0560*/  LOP3.LUT R10, R22, 0x30, RZ, 0xc0, !PT ;  /* 0x00000030160a7812 */ /* 0x000fe200078ec0ff */
[----:B0-----:R-:W-:Y:S01]  /*0570*/  IMAD R2, R23, c[0x0][0x1a0], RZ ;  /* 0x0000680017027a24 */ /* 0x001fe200078e02ff */
[----:B------:R-:W-:Y:S01]  /*0580*/  LEA R7, R21, R6, 0x2 ;  /* 0x0000000615077211 */ /* 0x000fe200078e10ff */
[----:B------:R-:W-:Y:S01]  /*0590*/  IMAD R3, R23, c[0x0][0x1b0], RZ ;  /* 0x00006c0017037a24 */ /* 0x000fe200078e02ff */
[----:B------:R-:W-:Y:S01]  /*05a0*/  SHF.L.U32 R5, R16, 0x1, RZ ;  /* 0x0000000110057819 */ /* 0x000fe200000006ff */
[----:B------:R-:W-:Y:S01]  /*05b0*/  CS2R R148, SRZ ;  /* 0x0000000000947805 */ /* 0x000fe2000001ff00 */
[----:B------:R-:W-:Y:S01]  /*05c0*/  LEA R9, R21, R7, 0x2 ;  /* 0x0000000715097211 */ /* 0x000fe200078e10ff */
[----:B------:R-:W-:Y:S01]  /*05d0*/  CS2R R150, SRZ ;  /* 0x0000000000967805 */ /* 0x000fe2000001ff00 */
[C---:B------:R-:W-:Y:S01]  /*05e0*/  SHF.L.U32 R4, R2.reuse, 0x1, RZ ;  /* 0x0000000102047819 */ /* 0x040fe200000006ff */
[----:B------:R-:W-:Y:S01]  /*05f0*/  IMAD.HI R2, R2, 0x2, RZ ;  /* 0x0000000202027827 */ /* 0x000fe200078e02ff */
[----:B------:R-:W-:Y:S01]  /*0600*/  LOP3.LUT R8, R27, 0x7f, RZ, 0xc0, !PT ;  /* 0x0000007f1b087812 */ /* 0x000fe200078ec0ff */
[----:B------:R-:W-:Y:S01]  /*0610*/  CS2R R124, SRZ ;  /* 0x00000000007c7805 */ /* 0x000fe2000001ff00 */
[----:B------:R-:W-:Y:S01]  /*0620*/  LOP3.LUT R11, R24, 0x10, RZ, 0xc0, !PT ;  /* 0x00000010180b7812 */ /* 0x000fe200078ec0ff */
[----:B------:R-:W-:Y:S01]  /*0630*/  CS2R R126, SRZ ;  /* 0x00000000007e7805 */ /* 0x000fe2000001ff00 */
[----:B------:R-:W-:Y:S01]  /*0640*/  LEA R20, R25, R10, 0x6 ;  /* 0x0000000a19147211 */ /* 0x000fe200078e30ff */
[----:B------:R-:W-:Y:S01]  /*0650*/  CS2R R120, SRZ ;  /* 0x0000000000787805 */ /* 0x000fe2000001ff00 */
[----:B------:R-:W-:Y:S01]  /*0660*/  LEA R10, R21, R9, 0x2 ;  /* 0x00000009150a7211 */ /* 0x000fe200078e10ff */
[----:B------:R-:W-:Y:S01]  /*0670*/  CS2R R122, SRZ ;  /* 0x00000000007a7805 */ /* 0x000fe2000001ff00 */
[----:B------:R-:W-:Y:S01]  /*0680*/  IADD3 R195, P0, P1, R5, c[0x0][0x168], R4 ;  /* 0x00005a0005c37a10 */ /* 0x000fe2000791e004 */
[----:B------:R-:W-:Y:S01]  /*0690*/  IMAD R4, R8, c[0x0][0x1b4], RZ ;  /* 0x00006d0008047a24 */ /* 0x000fe200078e02ff */
[----:B------:R-:W-:Y:S01]  /*06a0*/  SHF.L.U32 R12, R27, 0x5, RZ ;  /* 0x000000051b0c7819 */ /* 0x000fe200000006ff */
[----:B------:R-:W-:Y:S01]  /*06b0*/  IMAD.HI R5, R16, 0x2, RZ ;  /* 0x0000000210057827 */ /* 0x000fe200078e02ff */
[----:B------:R-:W-:Y:S01]  /*06c0*/  LOP3.LUT R15, R11, 0x20, R27, 0xf8, !PT ;  /* 0x000000200b0f7812 */ /* 0x000fe200078ef81b */
[----:B------:R-:W-:Y:S01]  /*06d0*/  CS2R R128, SRZ ;  /* 0x0000000000807805 */ /* 0x000fe2000001ff00 */
[----:B------:R-:W-:Y:S01]  /*06e0*/  LEA R11, R21, R10, 0x2 ;  /* 0x0000000a150b7211 */ /* 0x000fe200078e10ff */
[----:B------:R-:W-:Y:S01]  /*06f0*/  CS2R R130, SRZ ;  /* 0x0000000000827805 */ /* 0x000fe2000001ff00 */
[----:B------:R-:W-:-:S02]  /*0700*/  LOP3.LUT R13, R12, 0x200, RZ, 0xc0, !PT ;  /* 0x000002000c0d7812 */ /* 0x000fc400078ec0ff */
[----:B------:R-:W-:Y:S02]  /*0710*/  LOP3.LUT R14, R20, R15, RZ, 0x3c, !PT ;  /* 0x0000000f140e7212 */ /* 0x000fe400078e3cff */
[----:B------:R-:W-:Y:S02]  /*0720*/  LEA R12, R21, R11, 0x2 ;  /* 0x0000000b150c7211 */ /* 0x000fe400078e10ff */
[C---:B------:R-:W-:Y:S01]  /*0730*/  SHF.L.U32 R22, R3.reuse, 0x1, RZ ;  /* 0x0000000103167819 */ /* 0x040fe200000006ff */
[----:B------:R-:W-:Y:S01]  /*0740*/  IMAD.HI R3, R3, 0x2, RZ ;  /* 0x0000000203037827 */ /* 0x000fe200078e02ff */
[C---:B------:R-:W-:Y:S02]  /*0750*/  SHF.L.U32 R23, R4.reuse, 0x1, RZ ;  /* 0x0000000104177819 */ /* 0x040fe400000006ff */
[----:B------:R-:W-:Y:S01]  /*0760*/  IADD3.X R19, R5, c[0x0][0x16c], R2, P0, P1 ;  /* 0x00005b0005137a10 */ /* 0x000fe200007e2402 */
[----:B------:R-:W-:Y:S01]  /*0770*/  IMAD.HI R4, R4, 0x2, RZ ;  /* 0x0000000204047827 */ /* 0x000fe200078e02ff */
[----:B------:R-:W-:-:S02]  /*0780*/  IADD3 R5, R13, R14, RZ ;  /* 0x0000000e0d057210 */ /* 0x000fc40007ffe0ff */
[----:B------:R-:W-:Y:S01]  /*0790*/  LEA R13, R21, R12, 0x2 ;  /* 0x0000000c150d7211 */ /* 0x000fe200078e10ff */
[----:B------:R-:W-:Y:S01]  /*07a0*/  IMAD R14, R26, c[0x0][0x1a4], RZ ;  /* 0x000069001a0e7a24 */ /* 0x000fe200078e02ff */
[----:B------:R-:W-:Y:S02]  /*07b0*/  IADD3 R22, P2, P3, R23, c[0x0][0x170], R22 ;  /* 0x00005c0017167a10 */ /* 0x000fe40007b5e016 */
[----:B------:R-:W-:Y:S02]  /*07c0*/  LEA.HI R2, R27, 0x3c, RZ, 0x1b ;  /* 0x0000003c1b027811 */ /* 0x000fe400078fd8ff */
[----:B------:R-:W-:Y:S02]  /*07d0*/  LEA R15, R21, R13, 0x3 ;  /* 0x0000000d150f7211 */ /* 0x000fe400078e18ff */
[----:B------:R-:W-:Y:S01]  /*07e0*/  IADD3.X R23, R4, c[0x0][0x174], R3, P2, P3 ;  /* 0x00005d0004177a10 */ /* 0x000fe200017e6403 */
[----:B------:R-:W-:Y:S01]  /*07f0*/  IMAD R16, R2, c[0x0][0x1a4], RZ ;  /* 0x0000690002107a24 */ /* 0x000fe200078e02ff */
[----:B------:R-:W-:-:S02]  /*0800*/  LEA.HI R3, R27, 0x5c, RZ, 0x1b ;  /* 0x0000005c1b037811 */ /* 0x000fc400078fd8ff */
[----:B------:R-:W-:Y:S02]  /*0810*/  LEA R2, R21, R15, 0x2 ;  /* 0x0000000f15027211 */ /* 0x000fe400078e10ff */
[----:B------:R-:W-:Y:S01]  /*0820*/  LEA.HI R4, R27, 0x7c, RZ, 0x1b ;  /* 0x0000007c1b047811 */ /* 0x000fe200078fd8ff */
[----:B------:R-:W-:Y:S01]  /*0830*/  IMAD R17, R3, c[0x0][0x1a4], RZ ;  /* 0x0000690003117a24 */ /* 0x000fe200078e02ff */
[C---:B------:R-:W-:Y:S02]  /*0840*/  LEA R3, R21.reuse, R2, 0x2 ;  /* 0x0000000215037211 */ /* 0x040fe400078e10ff */
[----:B------:R-:W-:Y:S01]  /*0850*/  LEA R32, P0, R6, R195, 0x1 ;  /* 0x000000c306207211 */ /* 0x000fe200078008ff */
[----:B------:R-:W-:Y:S01]  /*0860*/  IMAD R18, R4, c[0x0][0x1a4], RZ ;  /* 0x0000690004127a24 */ /* 0x000fe200078e02ff */
[----:B------:R-:W-:Y:S02]  /*0870*/  LEA R4, R21, R3, 0x2 ;  /* 0x0000000315047211 */ /* 0x000fe400078e10ff */
[----:B------:R-:W-:-:S02]  /*0880*/  LEA R30, P1, R7, R195, 0x1 ;  /* 0x000000c3071e7211 */ /* 0x000fc400078208ff */
[----:B------:R-:W-:Y:S02]  /*0890*/  LEA.HI.X.SX32 R33, R6, R19, 0x1, P0 ;  /* 0x0000001306217211 */ /* 0x000fe400000f0eff */
[----:B------:R-:W-:Y:S02]  /*08a0*/  LEA R6, R21, R4, 0x2 ;  /* 0x0000000415067211 */ /* 0x000fe400078e10ff */
[----:B------:R-:W-:Y:S01]  /*08b0*/  LEA R28, P2, R9, R195, 0x1 ;  /* 0x000000c3091c7211 */ /* 0x000fe200078408ff */
[----:B------:R-:W-:Y:S01]  /*08c0*/  STL.64 [R1+0x48], R32 ;  /* 0x0000482001007387 */ /* 0x000fe20000100a00 */
[----:B------:R-:W-:Y:S02]  /*08d0*/  LEA.HI.X.SX32 R31, R7, R19, 0x1, P1 ;  /* 0x00000013071f7211 */ /* 0x000fe400008f0eff */
[----:B------:R-:W-:Y:S02]  /*08e0*/  LEA R26, P3, R14, R195, 0x1 ;  /* 0x000000c30e1a7211 */ /* 0x000fe400078608ff */
[----:B------:R-:W-:Y:S01]  /*08f0*/  LEA R7, R21, R6, 0x2 ;  /* 0x0000000615077211 */ /* 0x000fe200078e10ff */
[----:B------:R0:W-:Y:S01]  /*0900*/  STL.64 [R1+0x40], R30 ;  /* 0x0000401e01007387 */ /* 0x0001e20000100a00 */
[----:B------:R-:W-:-:S02]  /*0910*/  LEA.HI.X.SX32 R29, R9, R19, 0x1, P2 ;  /* 0x00000013091d7211 */ /* 0x000fc400010f0eff */
[----:B------:R-:W-:Y:S02]  /*0920*/  LEA.HI.X.SX32 R27, R14, R19, 0x1, P3 ;  /* 0x000000130e1b7211 */ /* 0x000fe400018f0eff */
[C---:B------:R-:W-:Y:S01]  /*0930*/  LEA R9, R21.reuse, R7, 0x2 ;  /* 0x0000000715097211 */ /* 0x040fe200078e10ff */
[----:B------:R1:W-:Y:S01]  /*0940*/  STL.64 [R1+0x38], R28 ;  /* 0x0000381c01007387 */ /* 0x0003e20000100a00 */
[----:B------:R-:W-:Y:S02]  /*0950*/  LEA R240, P4, R16, R195, 0x1 ;  /* 0x000000c310f07211 */ /* 0x000fe400078808ff */
[----:B------:R-:W-:Y:S01]  /*0960*/  LEA R14, R21, R9, 0x3 ;  /* 0x00000009150e7211 */ /* 0x000fe200078e18ff */
[----:B------:R2:W-:Y:S01]  /*0970*/  STL.64 [R1+0x10], R26 ;  /* 0x0000101a01007387 */ /* 0x0005e20000100a00 */
[-C--:B------:R-:W-:Y:S02]  /*0980*/  LEA R208, P5, R17, R195.reuse, 0x1 ;  /* 0x000000c311d07211 */ /* 0x080fe400078a08ff */
[----:B0-----:R-:W-:-:S02]  /*0990*/  LEA R30, P0, R10, R195, 0x1 ;  /* 0x000000c30a1e7211 */ /* 0x001fc400078008ff */
[-C--:B------:R-:W-:Y:S02]  /*09a0*/  LEA.HI.X.SX32 R241, R16, R19.reuse, 0x1, P4 ;  /* 0x0000001310f17211 */ /* 0x080fe400020f0eff */
[----:B------:R-:W-:Y:S02]  /*09b0*/  LEA.HI.X.SX32 R31, R10, R19, 0x1, P0 ;  /* 0x000000130a1f7211 */ /* 0x000fe400000f0eff */
[-C--:B-1----:R-:W-:Y:S02]  /*09c0*/  LEA R28, P1, R11, R195.reuse, 0x1 ;  /* 0x000000c30b1c7211 */ /* 0x082fe400078208ff */
[----:B------:R-:W-:Y:S01]  /*09d0*/  LEA R10, R21, R14, 0x2 ;  /* 0x0000000e150a7211 */ /* 0x000fe200078e10ff */
[----:B------:R-:W-:Y:S01]  /*09e0*/  STL.64 [R1+0x30], R30 ;  /* 0x0000301e01007387 */ /* 0x000fe20000100a00 */
[----:B--2---:R-:W-:Y:S02]  /*09f0*/  LEA R26, P2, R12, R195, 0x1 ;  /* 0x000000c30c1a7211 */ /* 0x004fe400078408ff */
[----:B------:R-:W-:-:S02]  /*0a00*/  LEA.HI.X.SX32 R29, R11, R19, 0x1, P1 ;  /* 0x000000130b1d7211 */ /* 0x000fc400008f0eff */
[----:B------:R-:W-:Y:S02]  /*0a10*/  LEA.HI.X.SX32 R27, R12, R19, 0x1, P2 ;  /* 0x000000130c1b7211 */ /* 0x000fe400010f0eff */
[C---:B------:R-:W-:Y:S01]  /*0a20*/  LEA R16, P2, R2.reuse, R195, 0x1 ;  /* 0x000000c302107211 */ /* 0x040fe200078408ff */
[----:B------:R0:W-:Y:S01]  /*0a30*/  STL.64 [R1+0x28], R28 ;  /* 0x0000281c01007387 */ /* 0x0001e20000100a00 */
[----:B------:R-:W-:Y:S02]  /*0a40*/  LEA R11, R21, R10, 0x2 ;  /* 0x0000000a150b7211 */ /* 0x000fe400078e10ff */
[-C--:B------:R-:W-:Y:S01]  /*0a50*/  LEA.HI.X.SX32 R209, R17, R19.reuse, 0x1, P5 ;  /* 0x0000001311d17211 */ /* 0x080fe200028f0eff */
[----:B------:R1:W-:Y:S01]  /*0a60*/  STL.64 [R1+0x20], R26 ;  /* 0x0000201a01007387 */ /* 0x0003e20000100a00 */
[----:B------:R-:W-:Y:S02]  /*0a70*/  LEA.HI.X.SX32 R17, R2, R19, 0x1, P2 ;  /* 0x0000001302117211 */ /* 0x000fe400010f0eff */
[----:B------:R-:W-:-:S02]  /*0a80*/  LEA R2, R21, R11, 0x2 ;  /* 0x0000000b15027211 */ /* 0x000fc400078e10ff */
[CC--:B------:R-:W-:Y:S02]  /*0a90*/  LEA R246, P2, R6.reuse, R195.reuse, 0x1 ;  /* 0x000000c306f67211 */ /* 0x0c0fe400078408ff */
[----:B------:R-:W-:Y:S02]  /*0aa0*/  LEA R12, R21, R2, 0x2 ;  /* 0x00000002150c7211 */ /* 0x000fe400078e10ff */
[----:B0-----:R-:W-:Y:S02]  /*0ab0*/  LEA R28, P0, R13, R195, 0x1 ;  /* 0x000000c30d1c7211 */ /* 0x001fe400078008ff */
[----:B------:R-:W-:Y:S02]  /*0ac0*/  LEA.HI.X.SX32 R247, R6, R19, 0x1, P2 ;  /* 0x0000001306f77211 */ /* 0x000fe400010f0eff */
[----:B-1----:R-:W-:Y:S02]  /*0ad0*/  LEA R26, P1, R15, R195, 0x1 ;  /* 0x000000c30f1a7211 */ /* 0x002fe400078208ff */
[----:B------:R-:W-:-:S02]  /*0ae0*/  LEA.HI.X.SX32 R29, R13, R19, 0x1, P0 ;  /* 0x000000130d1d7211 */ /* 0x000fc400000f0eff */
[----:B------:R-:W-:Y:S02]  /*0af0*/  LEA R250, P0, R3, R195, 0x1 ;  /* 0x000000c303fa7211 */ /* 0x000fe400078008ff */
[----:B------:R-:W-:Y:S01]  /*0b00*/  LEA.HI.X.SX32 R27, R15, R19, 0x1, P1 ;  /* 0x000000130f1b7211 */ /* 0x000fe200008f0eff */
[----:B------:R0:W-:Y:S01]  /*0b10*/  STL.64 [R1+0x18], R28 ;  /* 0x0000181c01007387 */ /* 0x0001e20000100a00 */
[C---:B------:R-:W-:Y:S02]  /*0b20*/  LEA R248, P1, R4.reuse, R195, 0x1 ;  /* 0x000000c304f87211 */ /* 0x040fe400078208ff */
[-C--:B------:R-:W-:Y:S01]  /*0b30*/  LEA.HI.X.SX32 R251, R3, R19.reuse, 0x1, P0 ;  /* 0x0000001303fb7211 */ /* 0x080fe200000f0eff */
[----:B------:R1:W-:Y:S01]  /*0b40*/  STL.64 [R1+0x8], R26 ;  /* 0x0000081a01007387 */ /* 0x0003e20000100a00 */
[C---:B------:R-:W-:Y:S02]  /*0b50*/  LEA R3, R21.reuse, R12, 0x2 ;  /* 0x0000000c15037211 */ /* 0x040fe400078e10ff */
[----:B------:R-:W-:Y:S01]  /*0b60*/  LEA.HI.X.SX32 R249, R4, R19, 0x1, P1 ;  /* 0x0000001304f97211 */ /* 0x000fe200008f0eff */
[----:B------:R2:W-:Y:S01]  /*0b70*/  STL.64 [R1], R16 ;  /* 0x0000001001007387 */ /* 0x0005e20000100a00 */
[----:B------:R-:W-:-:S02]  /*0b80*/  LEA R4, R21, R3, 0x2 ;  /* 0x0000000315047211 */ /* 0x000fc400078e10ff */
[CC--:B------:R-:W-:Y:S02]  /*0b90*/  LEA R238, P2, R14.reuse, R195.reuse, 0x1 ;  /* 0x000000c30eee7211 */ /* 0x0c0fe400078408ff */
[-C--:B------:R-:W-:Y:S02]  /*0ba0*/  LEA R244, P0, R7, R195.reuse, 0x1 ;  /* 0x000000c307f47211 */ /* 0x080fe400078008ff */
[----:B------:R-:W-:Y:S02]  /*0bb0*/  LEA R6, R21, R4, 0x3 ;  /* 0x0000000415067211 */ /* 0x000fe400078e18ff */
[----:B------:R-:W-:Y:S02]  /*0bc0*/  LEA R242, P1, R9, R195, 0x1 ;  /* 0x000000c309f27211 */ /* 0x000fe400078208ff */
[-C--:B------:R-:W-:Y:S02]  /*0bd0*/  LEA.HI.X.SX32 R239, R14, R19.reuse, 0x1, P2 ;  /* 0x000000130eef7211 */ /* 0x080fe400010f0eff */
[----:B------:R-:W-:-:S02]  /*0be0*/  LEA.HI.X.SX32 R245, R7, R19, 0x1, P0 ;  /* 0x0000001307f57211 */ /* 0x000fc400000f0eff */
[C---:B------:R-:W-:Y:S02]  /*0bf0*/  LEA R216, P2, R2.reuse, R195, 0x1 ;  /* 0x000000c302d87211 */ /* 0x040fe400078408ff */
[----:B------:R-:W-:Y:S02]  /*0c00*/  LEA R7, R21, R6, 0x2 ;  /* 0x0000000615077211 */ /* 0x000fe400078e10ff */
[----:B------:R-:W-:Y:S02]  /*0c10*/  LEA.HI.X.SX32 R243, R9, R19, 0x1, P1 ;  /* 0x0000001309f37211 */ /* 0x000fe400008f0eff */
[----:B------:R-:W-:Y:S02]  /*0c20*/  LEA R218, P1, R11, R195, 0x1 ;  /* 0x000000c30bda7211 */ /* 0x000fe400078208ff */
[----:B------:R-:W-:Y:S02]  /*0c30*/  LEA.HI.X.SX32 R217, R2, R19, 0x1, P2 ;  /* 0x0000001302d97211 */ /* 0x000fe400010f0eff */
[----:B------:R-:W-:-:S02]  /*0c40*/  LEA R2, R21, R7, 0x2 ;  /* 0x0000000715027211 */ /* 0x000fc400078e10ff */
[C---:B------:R-:W-:Y:S02]  /*0c50*/  LEA R220, P0, R10.reuse, R195, 0x1 ;  /* 0x000000c30adc7211 */ /* 0x040fe400078008ff */
[----:B------:R-:W-:Y:S02]  /*0c60*/  LEA.HI.X.SX32 R219, R11, R19, 0x1, P1 ;  /* 0x000000130bdb7211 */ /* 0x000fe400008f0eff */
[----:B------:R-:W-:Y:S02]  /*0c70*/  LEA R212, P1, R3, R195, 0x1 ;  /* 0x000000c303d47211 */ /* 0x000fe400078208ff */
[----:B------:R-:W-:Y:S02]  /*0c80*/  LEA R9, R21, R2, 0x2 ;  /* 0x0000000215097211 */ /* 0x000fe400078e10ff */
[----:B------:R-:W-:Y:S02]  /*0c90*/  LEA.HI.X.SX32 R221, R10, R19, 0x1, P0 ;  /* 0x000000130add7211 */ /* 0x000fe400000f0eff */
[----:B------:R-:W-:-:S02]  /*0ca0*/  LEA R214, P0, R12, R195, 0x1 ;  /* 0x000000c30cd67211 */ /* 0x000fc400078008ff */
[----:B------:R-:W-:Y:S02]  /*0cb0*/  LEA R210, P2, R4, R195, 0x1 ;  /* 0x000000c304d27211 */ /* 0x000fe400078408ff */
[----:B------:R-:W-:Y:S02]  /*0cc0*/  LEA.HI.X.SX32 R213, R3, R19, 0x1, P1 ;  /* 0x0000001303d57211 */ /* 0x000fe400008f0eff */
[----:B------:R-:W-:Y:S02]  /*0cd0*/  LEA R3, R21, R9, 0x2 ;  /* 0x0000000915037211 */ /* 0x000fe400078e10ff */
[-C--:B------:R-:W-:Y:S02]  /*0ce0*/  LEA.HI.X.SX32 R215, R12, R19.reuse, 0x1, P0 ;  /* 0x000000130cd77211 */ /* 0x080fe400000f0eff */
[----:B------:R-:W-:Y:S02]  /*0cf0*/  LEA.HI.X.SX32 R211, R4, R19, 0x1, P2 ;  /* 0x0000001304d37211 */ /* 0x000fe400010f0eff */
[----:B------:R-:W-:-:S02]  /*0d00*/  LEA R206, P0, R6, R195, 0x1 ;  /* 0x000000c306ce7211 */ /* 0x000fc400078008ff */
[----:B------:R-:W-:Y:S02]  /*0d10*/  LEA R202, P2, R2, R195, 0x1 ;  /* 0x000000c302ca7211 */ /* 0x000fe400078408ff */
[----:B------:R-:W-:Y:S02]  /*0d20*/  LEA R4, R21, R3, 0x2 ;  /* 0x0000000315047211 */ /* 0x000fe400078e10ff */
[----:B------:R-:W-:Y:S02]  /*0d30*/  LEA R204, P1, R7, R195, 0x1 ;  /* 0x000000c307cc7211 */ /* 0x000fe400078208ff */
[----:B------:R-:W-:Y:S02]  /*0d40*/  MOV R81, c[0x0][0x1b8] ;  /* 0x00006e0000517a02 */ /* 0x000fe40000000f00 */
[-C--:B------:R-:W-:Y:S02]  /*0d50*/  LEA.HI.X.SX32 R207, R6, R19.reuse, 0x1, P0 ;  /* 0x0000001306cf7211 */ /* 0x080fe400000f0eff */
[----:B------:R-:W-:Y:S01]  /*0d60*/  LEA.HI.X.SX32 R203, R2, R19, 0x1, P2 ;  /* 0x0000001302cb7211 */ /* 0x000fe200010f0eff */
[----:B0-----:R-:W-:Y:S01]  /*0d70*/  IMAD R29, R81, 0x12, RZ ;  /* 0x00000012511d7824 */ /* 0x001fe200078e02ff */
[----:B------:R-:W-:Y:S01]  /*0d80*/  LEA R2, R21, R4, 0x2 ;  /* 0x0000000415027211 */ /* 0x000fe200078e10ff */
[----:B------:R-:W-:Y:S01]  /*0d90*/  IMAD R41, R81, 0x24, RZ ;  /* 0x0000002451297824 */ /* 0x000fe200078e02ff */
[----:B------:R-:W-:Y:S01]  /*0da0*/  LEA R200, P0, R9, R195, 0x1 ;  /* 0x000000c309c87211 */ /* 0x000fe200078008ff */
[----:B------:R-:W-:Y:S01]  /*0db0*/  IMAD R35, R81, 0x22, RZ ;  /* 0x0000002251237824 */ /* 0x000fe200078e02ff */
[----:B------:R-:W-:Y:S01]  /*0dc0*/  LEA.HI.X.SX32 R205, R7, R19, 0x1, P1 ;  /* 0x0000001307cd7211 */ /* 0x000fe200008f0eff */
[----:B------:R-:W-:Y:S01]  /*0dd0*/  IMAD R39, R81, 0x14, RZ ;  /* 0x0000001451277824 */ /* 0x000fe200078e02ff */
[-C--:B------:R-:W-:Y:S01]  /*0de0*/  LEA R198, P1, R3, R195.reuse, 0x1 ;  /* 0x000000c303c67211 */ /* 0x080fe200078208ff */
[C---:B------:R-:W-:Y:S01]  /*0df0*/  IMAD R83, R81.reuse, 0x28, RZ ;  /* 0x0000002851537824 */ /* 0x040fe200078e02ff */
        /* <DEDUP_REMOVED lines=8> */
[-C--:B------:R-:W-:Y:S01]  /*0e80*/  LEA.HI.X.SX32 R199, R3, R19.reuse, 0x1, P1 ;  /* 0x0000001303c77211 */ /* 0x080fe200008f0eff */
[C---:B------:R-:W-:Y:S01]  /*0e90*/  IMAD R53, R81.reuse, 0x17, RZ ;  /* 0x0000001751357824 */ /* 0x040fe200078e02ff */
[----:B------:R-:W-:Y:S01]  /*0ea0*/  LEA.HI.X.SX32 R195, R2, R19, 0x1, P3 ;  /* 0x0000001302c37211 */ /* 0x000fe200018f0eff */
[C---:B------:R-:W-:Y:S01]  /*0eb0*/  IMAD R59, R81.reuse, 0x18, RZ ;  /* 0x00000018513b7824 */ /* 0x040fe200078e02ff */
[CC--:B-1----:R-:W-:Y:S01]  /*0ec0*/  LEA R27, R81.reuse, R81.reuse, 0x3 ;  /* 0x00000051511b7211 */ /* 0x0c2fe200078e18ff */
[----:B------:R-:W-:Y:S01]  /*0ed0*/  IMAD R51, R81, 0x16, RZ ;  /* 0x0000001651337824 */ /* 0x000fe200078e02ff */
[-C--:B------:R-:W-:Y:S01]  /*0ee0*/  IADD3 R34, P1, R29, R22.reuse, RZ ;  /* 0x000000161d227210 */ /* 0x080fe20007f3e0ff */
[----:B------:R-:W-:Y:S01]  /*0ef0*/  IMAD R87, R81, 0x2c, RZ ;  /* 0x0000002c51577824 */ /* 0x000fe200078e02ff */
[-C--:B------:R-:W-:Y:S01]  /*0f00*/  IADD3 R26, P3, R41, R22.reuse, RZ ;  /* 0x00000016291a7210 */ /* 0x080fe20007f7e0ff */
[----:B------:R-:W-:Y:S01]  /*0f10*/  IMAD R33, R81, 0x13, RZ ;  /* 0x0000001351217824 */ /* 0x000fe200078e02ff */
[--C-:B------:R-:W-:Y:S01]  /*0f20*/  LOP3.LUT R9, R9, 0x30, R24.reuse, 0x78, !PT ;  /* 0x0000003009097812 */ /* 0x100fe200078e7818 */
[C---:B------:R-:W-:Y:S01]  /*0f30*/  IMAD R85, R81.reuse, 0x2a, RZ ;  /* 0x0000002a51557824 */ /* 0x040fe200078e02ff */
[----:B------:R-:W-:Y:S01]  /*0f40*/  LOP3.LUT R10, R20, 0x30, R24, 0x78, !PT ;  /* 0x00000030140a7812 */ /* 0x000fe200078e7818 */
[C---:B------:R-:W-:Y:S01]  /*0f50*/  IMAD R43, R81.reuse, 0xc, RZ ;  /* 0x0000000c512b7824 */ /* 0x040fe200078e02ff */
[C---:B------:R-:W-:Y:S01]  /*0f60*/  LEA R25, R81.reuse, R81, 0x4 ;  /* 0x0000005151197211 */ /* 0x040fe200078e20ff */
[----:B------:R-:W-:Y:S01]  /*0f70*/  IMAD R91, R81, 0x30, RZ ;  /* 0x00000030515b7824 */ /* 0x000fe200078e02ff */
[-C--:B------:R-:W-:Y:S01]  /*0f80*/  IADD3 R24, P5, R35, R22.reuse, RZ ;  /* 0x0000001623187210 */ /* 0x080fe20007fbe0ff */
[----:B------:R-:W-:Y:S01]  /*0f90*/  IMAD R37, R81, 0xb, RZ ;  /* 0x0000000b51257824 */ /* 0x000fe200078e02ff */
[-C--:B------:R-:W-:Y:S01]  /*0fa0*/  LEA.HI.X.SX32 R35, R27, R23.reuse, 0x1, P1 ;  /* 0x000000171b237211 */ /* 0x080fe200008f0eff */
[----:B------:R-:W-:Y:S01]  /*0fb0*/  IMAD R69, R81, 0x1a, RZ ;  /* 0x0000001a51457824 */ /* 0x000fe200078e02ff */
[----:B------:R-:W-:Y:S01]  /*0fc0*/  LEA.HI.X.SX32 R27, R29, R23, 0x1, P3 ;  /* 0x000000171d1b7211 */ /* 0x000fe200018f0eff */
[C---:B------:R-:W-:Y:S01]  /*0fd0*/  IMAD R95, R81.reuse, 0x34, RZ ;  /* 0x00000034515f7824 */ /* 0x040fe200078e02ff */
[----:B------:R-:W-:Y:S01]  /*0fe0*/  LEA.HI.X.SX32 R197, R4, R19, 0x1, P2 ;  /* 0x0000001304c57211 */ /* 0x000fe200010f0eff */
[----:B------:R-:W-:Y:S01]  /*0ff0*/  IMAD R45, R81, 0x15, RZ ;  /* 0x00000015512d7824 */ /* 0x000fe200078e02ff */
[-C--:B------:R-:W-:Y:S01]  /*1000*/  IADD3 R40, P3, R39, R22.reuse, RZ ;  /* 0x0000001627287210 */ /* 0x080fe20007f7e0ff */
[----:B------:R-:W-:Y:S01]  /*1010*/  IMAD R21, R81, 0x6, RZ ;  /* 0x0000000651157824 */ /* 0x000fe200078e02ff */
[-C--:B------:R-:W-:Y:S01]  /*1020*/  IADD3 R30, P2, R83, R22.reuse, RZ ;  /* 0x00000016531e7210 */ /* 0x080fe20007f5e0ff */
[----:B------:R-:W-:Y:S01]  /*1030*/  IMAD R97, R81, 0x36, RZ ;  /* 0x0000003651617824 */ /* 0x000fe200078e02ff */
[-C--:B------:R-:W-:Y:S01]  /*1040*/  LEA.HI.X.SX32 R25, R25, R23.reuse, 0x1, P5 ;  /* 0x0000001719197211 */ /* 0x080fe200028f0eff */
[----:B------:R-:W-:Y:S01]  /*1050*/  IMAD R49, R81, 0xd, RZ ;  /* 0x0000000d51317824 */ /* 0x000fe200078e02ff */
[-C--:B------:R-:W-:Y:S01]  /*1060*/  IADD3 R38, P5, R89, R22.reuse, RZ ;  /* 0x0000001659267210 */ /* 0x080fe20007fbe0ff */
[----:B------:R-:W-:Y:S01]  /*1070*/  IMAD R73, R81, 0x1c, RZ ;  /* 0x0000001c51497824 */ /* 0x000fe200078e02ff */
[-C--:B------:R-:W-:Y:S01]  /*1080*/  IADD3 R182, P1, R31, R22.reuse, RZ ;  /* 0x000000161fb67210 */ /* 0x080fe20007f3e0ff */
[----:B------:R-:W-:Y:S01]  /*1090*/  IMAD R71, R81, 0x1b, RZ ;  /* 0x0000001b51477824 */ /* 0x000fe200078e02ff */
[-C--:B------:R-:W-:Y:S01]  /*10a0*/  LEA.HI.X.SX32 R41, R31, R23.reuse, 0x1, P3 ;  /* 0x000000171f297211 */ /* 0x080fe200018f0eff */
[----:B------:R-:W-:Y:S01]  /*10b0*/  IMAD R57, R81, 0xe, RZ ;  /* 0x0000000e51397824 */ /* 0x000fe200078e02ff */
[-C--:B------:R-:W-:Y:S01]  /*10c0*/  LEA.HI.X.SX32 R31, R39, R23.reuse, 0x1, P2 ;  /* 0x00000017271f7211 */ /* 0x080fe200010f0eff */
[----:B------:R-:W-:Y:S01]  /*10d0*/  IMAD R101, R81, 0x3a, RZ ;  /* 0x0000003a51657824 */ /* 0x000fe200078e02ff */
[-C--:B------:R-:W-:Y:S01]  /*10e0*/  IADD3 R28, P0, R47, R22.reuse, RZ ;  /* 0x000000162f1c7210 */ /* 0x080fe20007f1e0ff */
[----:B------:R-:W-:Y:S01]  /*10f0*/  IMAD R93, R81, 0x32, RZ ;  /* 0x00000032515d7824 */ /* 0x000fe200078e02ff */
[----:B------:R-:W-:Y:S01]  /*1100*/  LEA.HI.X.SX32 R39, R53, R23, 0x1, P5 ;  /* 0x0000001735277211 */ /* 0x000fe200028f0eff */
[----:B------:R-:W-:Y:S01]  /*1110*/  IMAD R99, R81, 0x38, RZ ;  /* 0x0000003851637824 */ /* 0x000fe200078e02ff */
[-C--:B------:R-:W-:Y:S01]  /*1120*/  IADD3 R52, P5, R59, R22.reuse, RZ ;  /* 0x000000163b347210 */ /* 0x080fe20007fbe0ff */
[C---:B------:R-:W-:Y:S01]  /*1130*/  IMAD R77, R81.reuse, 0x1e, RZ ;  /* 0x0000001e514d7824 */ /* 0x040fe200078e02ff */
[----:B------:R-:W-:Y:S01]  /*1140*/  LEA.HI.X.SX32 R193, R18, R19, 0x1, P6 ;  /* 0x0000001312c17211 */ /* 0x000fe200030f0eff */
[----:B------:R-:W-:Y:S01]  /*1150*/  IMAD R75, R81, 0x1d, RZ ;  /* 0x0000001d514b7824 */ /* 0x000fe200078e02ff */
[-C--:B------:R-:W-:Y:S01]  /*1160*/  IADD3 R46, P3, R51, R22.reuse, RZ ;  /* 0x00000016332e7210 */ /* 0x080fe20007f7e0ff */
[----:B------:R-:W-:Y:S01]  /*1170*/  IMAD R67, R81, 0x19, RZ ;  /* 0x0000001951437824 */ /* 0x000fe200078e02ff */
[-C--:B------:R-:W-:Y:S01]  /*1180*/  IADD3 R36, P6, R87, R22.reuse, RZ ;  /* 0x0000001657247210 */ /* 0x080fe20007fde0ff */
[----:B------:R-:W-:Y:S01]  /*1190*/  IMAD R103, R81, 0x3c, RZ ;  /* 0x0000003c51677824 */ /* 0x000fe200078e02ff */
[-C--:B------:R-:W-:Y:S01]  /*11a0*/  IADD3 R32, P4, R85, R22.reuse, RZ ;  /* 0x0000001655207210 */ /* 0x080fe20007f9e0ff */
[----:B------:R-:W-:Y:S01]  /*11b0*/  IMAD R105, R81, 0x3e, RZ ;  /* 0x0000003e51697824 */ /* 0x000fe200078e02ff */
[----:B------:R-:W-:Y:S01]  /*11c0*/  LEA.HI.X.SX32 R29, R33, R23, 0x1, P0 ;  /* 0x00000017211d7211 */ /* 0x000fe200000f0eff */
[----:B------:R-:W-:Y:S01]  /*11d0*/  CS2R R2, SRZ ;  /* 0x0000000000027805 */ /* 0x000fe2000001ff00 */
[----:B------:R-:W-:-:S02]  /*11e0*/  IADD3 R42, P0, R91, R22, RZ ;  /* 0x000000165b2a7210 */ /* 0x000fc40007f1e0ff */
[-C--:B------:R-:W-:Y:S02]  /*11f0*/  LEA.HI.X.SX32 R53, R43, R23.reuse, 0x1, P5 ;  /* 0x000000172b357211 */ /* 0x080fe400028f0eff */
[-C--:B------:R-:W-:Y:S02]  /*1200*/  LEA.HI.X.SX32 R47, R37, R23.reuse, 0x1, P3 ;  /* 0x00000017252f7211 */ /* 0x080fe400018f0eff */
[-C--:B------:R-:W-:Y:S02]  /*1210*/  IADD3 R58, P5, R69, R22.reuse, RZ ;  /* 0x00000016453a7210 */ /* 0x080fe40007fbe0ff */
[----:B------:R-:W-:Y:S02]  /*1220*/  IADD3 R48, P2, R95, R22, RZ ;  /* 0x000000165f307210 */ /* 0x000fe40007f5e0ff */
[-C--:B------:R-:W-:Y:S02]  /*1230*/  LEA.HI.X.SX32 R37, R51, R23.reuse, 0x1, P6 ;  /* 0x0000001733257211 */ /* 0x080fe400030f0eff */
[----:B------:R-:W-:-:S02]  /*1240*/  LEA.HI.X.SX32 R33, R45, R23, 0x1, P4 ;  /* 0x000000172d217211 */ /* 0x000fc400020f0eff */
[-C--:B------:R-:W-:Y:S02]  /*1250*/  IADD3 R180, P6, R43, R22.reuse, RZ ;  /* 0x000000162bb47210 */ /* 0x080fe40007fde0ff */
[CC--:B------:R-:W-:Y:S02]  /*1260*/  LEA R19, R81.reuse, R81.reuse, 0x2 ;  /* 0x0000005151137211 */ /* 0x0c0fe400078e10ff */
[----:B------:R-:W-:Y:S02]  /*1270*/  LEA R15, R81, R81, 0x1 ;  /* 0x00000051510f7211 */ /* 0x000fe400078e08ff */
[-C--:B------:R-:W-:Y:S02]  /*1280*/  IADD3 R50, P4, R97, R22.reuse, RZ ;  /* 0x0000001661327210 */ /* 0x080fe40007f9e0ff */
[----:B------:R-:W-:Y:S02]  /*1290*/  IADD3 R186, P3, R21, R22, RZ ;  /* 0x0000001615ba7210 */ /* 0x000fe40007f7e0ff */
[----:B------:R-:W-:-:S02]  /*12a0*/  LEA.HI.X.SX32 R43, R59, R23, 0x1, P0 ;  /* 0x000000173b2b7211 */ /* 0x000fc400000f0eff */
[-C--:B------:R-:W-:Y:S02]  /*12b0*/  LEA.HI.X.SX32 R59, R49, R23.reuse, 0x1, P5 ;  /* 0x00000017313b7211 */ /* 0x080fe400028f0eff */
[-C--:B------:R-:W-:Y:S02]  /*12c0*/  LEA.HI.X.SX32 R49, R69, R23.reuse, 0x1, P2 ;  /* 0x0000001745317211 */ /* 0x080fe400010f0eff */
[----:B------:R-:W-:Y:S02]  /*12d0*/  LEA.HI.X.SX32 R181, R21, R23, 0x1, P6 ;  /* 0x0000001715b57211 */ /* 0x000fe400030f0eff */
[----:B------:R-:W-:Y:S02]  /*12e0*/  IADD3 R152, P2, R73, R22, RZ ;  /* 0x0000001649987210 */ /* 0x000fe40007f5e0ff */
[----:B------:R-:W-:Y:S02]  /*12f0*/  LEA R55, R81, -R81, 0x3 ;  /* 0x8000005151377211 */ /* 0x000fe400078e18ff */
[----:B------:R-:W-:-:S02]  /*1300*/  LEA.HI.X.SX32 R183, R19, R23, 0x1, P1 ;  /* 0x0000001713b77211 */ /* 0x000fc400008f0eff */
[-C--:B------:R-:W-:Y:S02]  /*1310*/  LEA.HI.X.SX32 R187, R15, R23.reuse, 0x1, P3 ;  /* 0x000000170fbb7211 */ /* 0x080fe400018f0eff */
[-C--:B------:R-:W-:Y:S02]  /*1320*/  IADD3 R56, P6, R101, R22.reuse, RZ ;  /* 0x0000001665387210 */ /* 0x080fe40007fde0ff */
[-C--:B------:R-:W-:Y:S02]  /*1330*/  IADD3 R178, P5, R57, R22.reuse, RZ ;  /* 0x0000001639b27210 */ /* 0x080fe40007fbe0ff */
[----:B------:R-:W-:Y:S02]  /*1340*/  LEA.HI.X.SX32 R51, R71, R23, 0x1, P4 ;  /* 0x0000001747337211 */ /* 0x000fe400020f0eff */
[----:B------:R-:W-:Y:S02]  /*1350*/  LEA R61, R81, -R81, 0x4 ;  /* 0x80000051513d7211 */ /* 0x000fe400078e20ff */
[----:B------:R-:W-:-:S02]  /*1360*/  IADD3 R44, P1, R93, R22, RZ ;  /* 0x000000165d2c7210 */ /* 0x000fc40007f3e0ff */
[-C--:B------:R-:W-:Y:S02]  /*1370*/  IADD3 R54, P3, R99, R22.reuse, RZ ;  /* 0x0000001663367210 */ /* 0x080fe40007f7e0ff */
[----:B------:R-:W-:Y:S02]  /*1380*/  IADD3 R154, P4, R77, R22, RZ ;  /* 0x000000164d9a7210 */ /* 0x000fe40007f9e0ff */
[----:B------:R-:W-:Y:S02]  /*1390*/  SHF.L.U32 R13, R81, 0x1, RZ ;  /* 0x00000001510d7819 */ /* 0x000fe400000006ff */
[-C--:B------:R-:W-:Y:S02]  /*13a0*/  LEA.HI.X.SX32 R153, R57, R23.reuse, 0x1, P2 ;  /* 0x0000001739997211 */ /* 0x080fe400010f0eff */
[----:B------:R-:W-:Y:S02]  /*13b0*/  SHF.L.U32 R8, R8, 0x1, RZ ;  /* 0x0000000108087819 */ /* 0x000fe400000006ff */
[----:B------:R-:W-:-:S02]  /*13c0*/  LEA.HI.X.SX32 R179, R55, R23, 0x1, P5 ;  /* 0x0000001737b37211 */ /* 0x000fc400028f0eff */
[-C--:B------:R-:W-:Y:S02]  /*13d0*/  LEA.HI.X.SX32 R57, R75, R23.reuse, 0x1, P6 ;  /* 0x000000174b397211 */ /* 0x080fe400030f0eff */
[----:B------:R-:W-:Y:S02]  /*13e0*/  SHF.L.U32 R63, R81, 0x3, RZ ;  /* 0x00000003513f7819 */ /* 0x000fe400000006ff */
[-C--:B------:R-:W-:Y:S02]  /*13f0*/  LEA.HI.X.SX32 R45, R67, R23.reuse, 0x1, P1 ;  /* 0x00000017432d7211 */ /* 0x080fe400008f0eff */
[-C--:B------:R-:W-:Y:S02]  /*1400*/  LEA.HI.X.SX32 R55, R73, R23.reuse, 0x1, P3 ;  /* 0x0000001749377211 */ /* 0x080fe400018f0eff */
[----:B------:R-:W-:Y:S02]  /*1410*/  LEA R156, P6, R81, R22, 0x4 ;  /* 0x00000016519c7211 */ /* 0x000fe400078c20ff */
[----:B------:R-:W-:-:S02]  /*1420*/  LEA.HI.X.SX32 R155, R61, R23, 0x1, P4 ;  /* 0x000000173d9b7211 */ /* 0x000fc400020f0eff */
[C---:B--2---:R-:W-:Y:S02]  /*1430*/  SHF.L.U32 R17, R81.reuse, 0x2, RZ ;  /* 0x0000000251117819 */ /* 0x044fe400000006ff */
[C---:B------:R-:W-:Y:S02]  /*1440*/  SHF.L.U32 R65, R81.reuse, 0x4, RZ ;  /* 0x0000000451417819 */ /* 0x040fe400000006ff */
[----:B------:R-:W-:Y:S02]  /*1450*/  LEA R79, R81, -R81, 0x5 ;  /* 0x80000051514f7211 */ /* 0x000fe400078e28ff */
[-C--:B------:R-:W-:Y:S02]  /*1460*/  IADD3 R60, P0, R103, R22.reuse, RZ ;  /* 0x00000016673c7210 */ /* 0x080fe40007f1e0ff */
[-C--:B------:R-:W-:Y:S02]  /*1470*/  IADD3 R62, P1, R105, R22.reuse, RZ ;  /* 0x00000016693e7210 */ /* 0x080fe40007f3e0ff */
[----:B------:R-:W-:-:S02]  /*1480*/  IADD3 R190, P5, R13, R22, RZ ;  /* 0x000000160dbe7210 */ /* 0x000fc40007fbe0ff */
[CC--:B------:R-:W-:Y:S02]  /*1490*/  LEA R188, P2, R81.reuse, R22.reuse, 0x2 ;  /* 0x0000001651bc7211 */ /* 0x0c0fe400078410ff */
[CC--:B------:R-:W-:Y:S02]  /*14a0*/  LEA R184, P3, R81.reuse, R22.reuse, 0x3 ;  /* 0x0000001651b87211 */ /* 0x0c0fe400078618ff */
[----:B------:R-:W-:Y:S02]  /*14b0*/  LEA R20, P4, R81, R22, 0x5 ;  /* 0x0000001651147211 */ /* 0x000fe400078828ff */
[C---:B------:R-:W-:Y:S02]  /*14c0*/  LOP3.LUT R12, R8.reuse, 0x10, RZ, 0x3c, !PT ;  /* 0x00000010080c7812 */ /* 0x040fe400078e3cff */
[C---:B------:R-:W-:Y:S02]  /*14d0*/  LOP3.LUT R6, R8.reuse, 0x20, RZ, 0x3c, !PT ;  /* 0x0000002008067812 */ /* 0x040fe400078e3cff */
[----:B------:R-:W-:-:S02]  /*14e0*/  LOP3.LUT R14, R8, 0x30, RZ, 0x3c, !PT ;  /* 0x00000030080e7812 */ /* 0x000fc400078e3cff */
[C---:B------:R-:W-:Y:S02]  /*14f0*/  LOP3.LUT R12, R8.reuse, 0x40, RZ, 0x3c, !PT ;  /* 0x00000040080c7812 */ /* 0x040fe400078e3cff */
[----:B------:R-:W-:Y:S02]  /*1500*/  LOP3.LUT R6, R8, 0x50, RZ, 0x3c, !PT ;  /* 0x0000005008067812 */ /* 0x000fe400078e3cff */
[----:B------:R-:W-:Y:S02]  /*1510*/  LEA.HI.X.SX32 R157, R63, R23, 0x1, P6 ;  /* 0x000000173f9d7211 */ /* 0x000fe400030f0eff */
[----:B------:R-:W-:Y:S02]  /*1520*/  MOV R4, 0x3f800000 ;  /* 0x3f80000000047802 */ /* 0x000fe40000000f00 */
[----:B------:R-:W-:Y:S02]  /*1530*/  MOV R176, 0xff800000 ;  /* 0xff80000000b07802 */ /* 0x000fe40000000f00 */
[----:B------:R-:W-:-:S02]  /*1540*/  MOV R7, RZ ;  /* 0x000000ff00077202 */ /* 0x000fc40000000f00 */
[----:B------:R-:W-:Y:S02]  /*1550*/  MOV R175, 0xff800000 ;  /* 0xff80000000af7802 */ /* 0x000fe40000000f00 */
[----:B------:R-:W-:Y:S02]  /*1560*/  MOV R11, 0x3f800000 ;  /* 0x3f800000000b7802 */ /* 0x000fe40000000f00 */
[C---:B------:R-:W-:Y:S02]  /*1570*/  LOP3.LUT R14, R8.reuse, 0x60, RZ, 0x3c, !PT ;  /* 0x00000060080e7812 */ /* 0x040fe400078e3cff */
[----:B------:R-:W-:Y:S02]  /*1580*/  LOP3.LUT R12, R8, 0x70, RZ, 0x3c, !PT ;  /* 0x00000070080c7812 */ /* 0x000fe400078e3cff */
[----:B------:R-:W-:Y:S02]  /*1590*/  LOP3.LUT R6, R9, 0x40, RZ, 0x3c, !PT ;  /* 0x0000004009067812 */ /* 0x000fe400078e3cff */
[----:B------:R-:W-:-:S02]  /*15a0*/  LEA.HI.X.SX32 R61, R77, R23, 0x1, P0 ;  /* 0x000000174d3d7211 */ /* 0x000fc400000f0eff */
[-C--:B------:R-:W-:Y:S02]  /*15b0*/  LEA.HI.X.SX32 R191, R81, R23.reuse, 0x1, P5 ;  /* 0x0000001751bf7211 */ /* 0x080fe400028f0eff */
[-C--:B------:R-:W-:Y:S02]  /*15c0*/  LEA.HI.X.SX32 R189, R13, R23.reuse, 0x1, P2 ;  /* 0x000000170dbd7211 */ /* 0x080fe400010f0eff */
[-C--:B------:R-:W-:Y:S02]  /*15d0*/  LEA.HI.X.SX32 R185, R17, R23.reuse, 0x1, P3 ;  /* 0x0000001711b97211 */ /* 0x080fe400018f0eff */
[-C--:B------:R-:W-:Y:S02]  /*15e0*/  LEA.HI.X.SX32 R21, R65, R23.reuse, 0x1, P4 ;  /* 0x0000001741157211 */ /* 0x080fe400020f0eff */
[----:B------:R-:W-:Y:S02]  /*15f0*/  LEA.HI.X.SX32 R63, R79, R23, 0x1, P1 ;  /* 0x000000174f3f7211 */ /* 0x000fe400008f0eff */
.L_x_2:
[----:B------:R-:W2:Y:S04]  /*1600*/  LDL.64 R12, [R1+0x40] ;  /* 0x00004000010c7983 */ /* 0x000ea80000100a00 */
[----:B------:R-:W3:Y:S04]  /*1610*/  LDL.64 R14, [R1+0x48] ;  /* 0x00004800010e7983 */ /* 0x000ee80000100a00 */
[----:B------:R-:W4:Y:S04]  /*1620*/  LDL.64 R18, [R1+0x38] ;  /* 0x0000380001127983 */ /* 0x000f280000100a00 */
[----:B------:R-:W5:Y:S04]  /*1630*/  LDL.64 R64, [R1+0x30] ;  /* 0x0000300001407983 */ /* 0x000f680000100a00 */
[----:B------:R-:W5:Y:S04]  /*1640*/  LDL.64 R66, [R1+0x28] ;  /* 0x0000280001427983 */ /* 0x000f680000100a00 */
[----:B------:R-:W5:Y:S04]  /*1650*/  LDL.64 R68, [R1+0x20] ;  /* 0x0000200001447983 */ /* 0x000f680000100a00 */
[----:B------:R-:W5:Y:S04]  /*1660*/  LDL.64 R74, [R1+0x8] ;  /* 0x00000800014a7983 */ /* 0x000f680000100a00 */
[----:B------:R-:W5:Y:S04]  /*1670*/  LDL.64 R76, [R1+0x10] ;  /* 0x00001000014c7983 */ /* 0x000f680000100a00 */
[----:B------:R-:W5:Y:S04]  /*1680*/  LDL.64 R72, [R1] ;  /* 0x0000000001487983 */ /* 0x000f680000100a00 */
[----:B------:R-:W5:Y:S01]  /*1690*/  LDL.64 R70, [R1+0x18] ;  /* 0x0000180001467983 */ /* 0x000f620000100a00 */
[----:B--2---:R-:W-:-:S04]  /*16a0*/  IMAD.WIDE R16, R7, 0x2, R12 ;  /* 0x0000000207107825 */ /* 0x004fc800078e020c */
[C---:B---3--:R-:W-:Y:S01]  /*16b0*/  IMAD.WIDE R14, R7.reuse, 0x2, R14 ;  /* 0x00000002070e7825 */ /* 0x048fe200078e020e */
[----:B------:R0:W2:Y:S03]  /*16c0*/  LDG.E.U16 R6, [R16.64] ;  /* 0x0000000410067981 */ /* 0x0000a6000c1e1500 */
[C---:B----4-:R-:W-:Y:S01]  /*16d0*/  IMAD.WIDE R18, R7.reuse, 0x2, R18 ;  /* 0x0000000207127825 */ /* 0x050fe200078e0212 */
[----:B------:R1:W3:Y:S03]  /*16e0*/  LDG.E.U16 R13, [R14.64] ;  /* 0x000000040e0d7981 */ /* 0x0002e6000c1e1500 */
[C---:B-----5:R-:W-:Y:S01]  /*16f0*/  IMAD.WIDE R64, R7.reuse, 0x2, R64 ;  /* 0x0000000207407825 */ /* 0x060fe200078e0240 */
[----:B------:R4:W5:Y:S03]  /*1700*/  LDG.E.U16 R79, [R18.64] ;  /* 0x00000004124f7981 */ /* 0x000966000c1e1500 */
[C---:B------:R-:W-:Y:S01]  /*1710*/  IMAD.WIDE R66, R7.reuse, 0x2, R66 ;  /* 0x0000000207427825 */ /* 0x040fe200078e0242 */
[----:B------:R1:W2:Y:S03]  /*1720*/  LDG.E.U16 R12, [R64.64] ;  /* 0x00000004400c7981 */ /* 0x0002a6000c1e1500 */
[C---:B------:R-:W-:Y:S01]  /*1730*/  IMAD.WIDE R68, R7.reuse, 0x2, R68 ;  /* 0x0000000207447825 */ /* 0x040fe200078e0244 */
[----:B------:R4:W2:Y:S03]  /*1740*/  LDG.E.U16 R81, [R66.64] ;  /* 0x0000000442517981 */ /* 0x0008a6000c1e1500 */
[C---:B0-----:R-:W-:Y:S01]  /*1750*/  IMAD.WIDE R16, R7.reuse, 0x2, R74 ;  /* 0x0000000207107825 */ /* 0x041fe200078e024a */
[----:B------:R0:W2:Y:S03]  /*1760*/  LDG.E.U16 R78, [R68.64] ;  /* 0x00000004444e7981 */ /* 0x0000a6000c1e1500 */
[C---:B-1----:R-:W-:Y:S01]  /*1770*/  IMAD.WIDE R14, R7.reuse, 0x2, R76 ;  /* 0x00000002070e7825 */ /* 0x042fe200078e024c */
[----:B------:R1:W2:Y:S03]  /*1780*/  LDG.E.U16 R85, [R16.64] ;  /* 0x0000000410557981 */ /* 0x0002a6000c1e1500 */
[C---:B------:R-:W-:Y:S01]  /*1790*/  IMAD.WIDE R72, R7.reuse, 0x2, R72 ;  /* 0x0000000207487825 */ /* 0x040fe200078e0248 */
[----:B------:R0:W2:Y:S03]  /*17a0*/  LDG.E.U16 R80, [R14.64] ;  /* 0x000000040e507981 */ /* 0x0000a6000c1e1500 */
[C---:B------:R-:W-:Y:S01]  /*17b0*/  IMAD.WIDE R74, R7.reuse, 0x2, R250 ;  /* 0x00000002074a7825 */ /* 0x040fe200078e02fa */
[----:B------:R0:W2:Y:S03]  /*17c0*/  LDG.E.U16 R82, [R72.64] ;  /* 0x0000000448527981 */ /* 0x0000a6000c1e1500 */
[C---:B------:R-:W-:Y:S01]  /*17d0*/  IMAD.WIDE R70, R7.reuse, 0x2, R70 ;  /* 0x0000000207467825 */ /* 0x040fe200078e0246 */
[----:B------:R0:W2:Y:S03]  /*17e0*/  LDG.E.U16 R87, [R74.64] ;  /* 0x000000044a577981 */ /* 0x0000a6000c1e1500 */
[C---:B------:R-:W-:Y:S01]  /*17f0*/  IMAD.WIDE R76, R7.reuse, 0x2, R248 ;  /* 0x00000002074c7825 */ /* 0x040fe200078e02f8 */
[----:B------:R0:W2:Y:S03]  /*1800*/  LDG.E.U16 R83, [R70.64] ;  /* 0x0000000446537981 */ /* 0x0000a6000c1e1500 */
[C---:B----4-:R-:W-:Y:S01]  /*1810*/  IMAD.WIDE R18, R7.reuse, 0x2, R246 ;  /* 0x0000000207127825 */ /* 0x050fe200078e02f6 */
[----:B------:R4:W2:Y:S03]  /*1820*/  LDG.E.U16 R84, [R76.64] ;  /* 0x000000044c547981 */ /* 0x0008a6000c1e1500 */
[C---:B------:R-:W-:Y:S01]  /*1830*/  IMAD.WIDE R64, R7.reuse, 0x2, R244 ;  /* 0x0000000207407825 */ /* 0x040fe200078e02f4 */
[----:B------:R1:W2:Y:S03]  /*1840*/  LDG.E.U16 R89, [R18.64] ;  /* 0x0000000412597981 */ /* 0x0002a6000c1e1500 */
[C---:B------:R-:W-:Y:S01]  /*1850*/  IMAD.WIDE R66, R7.reuse, 0x2, R242 ;  /* 0x0000000207427825 */ /* 0x040fe200078e02f2 */
[----:B------:R1:W2:Y:S03]  /*1860*/  LDG.E.U16 R86, [R64.64] ;  /* 0x0000000440567981 */ /* 0x0002a6000c1e1500 */
[C---:B0-----:R-:W-:Y:S01]  /*1870*/  IMAD.WIDE R68, R7.reuse, 0x2, R240 ;  /* 0x0000000207447825 */ /* 0x041fe200078e02f0 */
[----:B------:R0:W2:Y:S03]  /*1880*/  LDG.E.U16 R91, [R66.64] ;  /* 0x00000004425b7981 */ /* 0x0000a6000c1e1500 */
[C---:B------:R-:W-:Y:S01]  /*1890*/  IMAD.WIDE R72, R7.reuse, 0x2, R220 ;  /* 0x0000000207487825 */ /* 0x040fe200078e02dc */
[----:B------:R0:W2:Y:S03]  /*18a0*/  LDG.E.U16 R88, [R68.64] ;  /* 0x0000000444587981 */ /* 0x0000a6000c1e1500 */
[C---:B------:R-:W-:Y:S01]  /*18b0*/  IMAD.WIDE R74, R7.reuse, 0x2, R218 ;  /* 0x00000002074a7825 */ /* 0x040fe200078e02da */
[----:B------:R0:W2:Y:S03]  /*18c0*/  LDG.E.U16 R90, [R72.64] ;  /* 0x00000004485a7981 */ /* 0x0000a6000c1e1500 */
[C---:B-1----:R-:W-:Y:S01]  /*18d0*/  IMAD.WIDE R16, R7.reuse, 0x2, R214 ;  /* 0x0000000207107825 */ /* 0x042fe200078e02d6 */
        /* <DEDUP_REMOVED lines=9> */
[----:B------:R-:W-:-:S02]  /*1970*/  IMAD.WIDE R64, R7, 0x2, R202 ;  /* 0x0000000207407825 */ /* 0x000fc400078e02ca */
[----:B------:R1:W2:Y:S02]  /*1980*/  LDG.E.U16 R19, [R18.64] ;  /* 0x0000000412137981 */ /* 0x0002a4000c1e1500 */
[C---:B0-----:R-:W-:Y:S02]  /*1990*/  IMAD.WIDE R66, R7.reuse, 0x2, R198 ;  /* 0x0000000207427825 */ /* 0x041fe400078e02c6 */
[----:B------:R-:W2:Y:S02]  /*19a0*/  LDG.E.U16 R65, [R64.64] ;  /* 0x0000000440417981 */ /* 0x000ea4000c1e1500 */
[C---:B------:R-:W-:Y:S02]  /*19b0*/  IMAD.WIDE R68, R7.reuse, 0x2, R194 ;  /* 0x0000000207447825 */ /* 0x040fe400078e02c2 */
[----:B------:R-:W2:Y:S02]  /*19c0*/  LDG.E.U16 R67, [R66.64] ;  /* 0x0000000442437981 */ /* 0x000ea4000c1e1500 */
[----:B------:R-:W-:-:S02]  /*19d0*/  IMAD.WIDE R14, R7, 0x2, R208 ;  /* 0x00000002070e7825 */ /* 0x000fc400078e02d0 */
[----:B------:R-:W2:Y:S02]  /*19e0*/  LDG.E.U16 R69, [R68.64] ;  /* 0x0000000444457981 */ /* 0x000ea4000c1e1500 */
[C---:B------:R-:W-:Y:S02]  /*19f0*/  IMAD.WIDE R16, R7.reuse, 0x2, R204 ;  /* 0x0000000207107825 */ /* 0x040fe400078e02cc */
[----:B------:R-:W2:Y:S02]  /*1a00*/  LDG.E.U16 R14, [R14.64] ;  /* 0x000000040e0e7981 */ /* 0x000ea4000c1e1500 */
[C---:B------:R-:W-:Y:S02]  /*1a10*/  IMAD.WIDE R72, R7.reuse, 0x2, R200 ;  /* 0x0000000207487825 */ /* 0x040fe400078e02c8 */
[----:B------:R-:W2:Y:S02]  /*1a20*/  LDG.E.U16 R16, [R16.64] ;  /* 0x0000000410107981 */ /* 0x000ea4000c1e1500 */
[----:B-1----:R-:W-:-:S02]  /*1a30*/  IMAD.WIDE R74, R7, 0x2, R196 ;  /* 0x00000002074a7825 */ /* 0x002fc400078e02c4 */
[----:B------:R-:W2:Y:S02]  /*1a40*/  LDG.E.U16 R72, [R72.64] ;  /* 0x0000000448487981 */ /* 0x000ea4000c1e1500 */
[C---:B----4-:R-:W-:Y:S02]  /*1a50*/  IMAD.WIDE R70, R7.reuse, 0x2, R212 ;  /* 0x0000000207467825 */ /* 0x050fe400078e02d4 */
[----:B------:R-:W4:Y:S02]  /*1a60*/  LDG.E.U16 R74, [R74.64] ;  /* 0x000000044a4a7981 */ /* 0x000f24000c1e1500 */
[----:B------:R-:W-:Y:S02]  /*1a70*/  IMAD.WIDE R76, R7, 0x2, R192 ;  /* 0x00000002074c7825 */ /* 0x000fe400078e02c0 */
[----:B------:R0:W4:Y:S04]  /*1a80*/  LDG.E.U16 R94, [R70.64] ;  /* 0x00000004465e7981 */ /* 0x000128000c1e1500 */
[----:B------:R1:W4:Y:S04]  /*1a90*/  LDG.E.U16 R18, [R76.64] ;  /* 0x000000044c127981 */ /* 0x000328000c1e1500 */
[----:B------:R-:W-:Y:S01]  /*1aa0*/  BAR.SYNC.DEFER_BLOCKING 0x0 ;  /* 0x0000000000007b1d */ /* 0x000fe20000010000 */
[----:B0-----:R-:W-:-:S04]  /*1ab0*/  IMAD.WIDE R70, R2, 0x2, R156 ;  /* 0x0000000202467825 */ /* 0x001fc800078e029c */
[C---:B-1----:R-:W-:Y:S01]  /*1ac0*/  IMAD.WIDE R76, R2.reuse, 0x2, R20 ;  /* 0x00000002024c7825 */ /* 0x042fe200078e0214 */
[----:B---3--:R-:W-:Y:S04]  /*1ad0*/  STS.U16 [R0], R13 ;  /* 0x0000000d00007388 */ /* 0x008fe80000000400 */
[----:B-----5:R-:W-:Y:S04]  /*1ae0*/  STS.U16 [R0+0x200], R79 ;  /* 0x0002004f00007388 */ /* 0x020fe80000000400 */
[----:B--2---:R-:W-:Y:S04]  /*1af0*/  STS.U16 [R0+0x400], R81 ;  /* 0x0004005100007388 */ /* 0x004fe80000000400 */
[----:B------:R-:W-:Y:S04]  /*1b00*/  STS.U16 [R0+0x800], R85 ;  /* 0x0008005500007388 */ /* 0x000fe80000000400 */
        /* <DEDUP_REMOVED lines=11> */
[----:B------:R0:W-:Y:S04]  /*1bc0*/  STS.U16 [R0+0x1e00], R69 ;  /* 0x001e004500007388 */ /* 0x0001e80000000400 */
        /* <DEDUP_REMOVED lines=10> */
[----:B----4-:R-:W-:Y:S04]  /*1c70*/  STS.U16 [R237+0x1500], R94 ;  /* 0x0015005eed007388 */ /* 0x010fe80000000400 */
[----:B------:R-:W-:Y:S04]  /*1c80*/  STS.U16 [R237+0x1700], R14 ;  /* 0x0017000eed007388 */ /* 0x000fe80000000400 */
[----:B------:R-:W-:Y:S04]  /*1c90*/  STS.U16 [R237+0x1900], R16 ;  /* 0x00190010ed007388 */ /* 0x000fe80000000400 */
[----:B------:R-:W-:Y:S04]  /*1ca0*/  STS.U16 [R237+0x1b00], R72 ;  /* 0x001b0048ed007388 */ /* 0x000fe80000000400 */
[----:B------:R-:W-:Y:S04]  /*1cb0*/  STS.U16 [R237+0x1d00], R74 ;  /* 0x001d004aed007388 */ /* 0x000fe80000000400 */
[----:B------:R-:W-:Y:S04]  /*1cc0*/  STS.U16 [R237+0x1f00], R18 ;  /* 0x001f0012ed007388 */ /* 0x000fe80000000400 */
[----:B------:R-:W-:Y:S01]  /*1cd0*/  BAR.SYNC.DEFER_BLOCKING 0x0 ;  /* 0x0000000000007b1d */ /* 0x000fe20000010000 */
[----:B0-----:R-:W-:-:S04]  /*1ce0*/  IMAD.WIDE R68, R2, 0x2, R22 ;  /* 0x0000000202447825 */ /* 0x001fc800078e0216 */
[----:B-1----:R-:W-:-:S04]  /*1cf0*/  IMAD.WIDE R86, R2, 0x2, R42 ;  /* 0x0000000202567825 */ /* 0x002fc800078e022a */
[C---:B------:R-:W-:Y:S01]  /*1d00*/  IMAD.WIDE R84, R2.reuse, 0x2, R190 ;  /* 0x0000000202547825 */ /* 0x040fe200078e02be */
[----:B------:R0:W2:Y:S04]  /*1d10*/  LDG.E.U16 R172, [R68.64] ;  /* 0x0000000444ac7981 */ /* 0x0000a8000c1e1500 */
[----:B------:R0:W3:Y:S04]  /*1d20*/  LDG.E.U16 R173, [R70.64] ;  /* 0x0000000446ad7981 */ /* 0x0000e8000c1e1500 */
[----:B------:R1:W4:Y:S04]  /*1d30*/  LDG.E.U16 R158, [R76.64] ;  /* 0x000000044c9e7981 */ /* 0x000328000c1e1500 */
[----:B------:R5:W2:Y:S04]  /*1d40*/  LDG.E.U16 R159, [R86.64] ;  /* 0x00000004569f7981 */ /* 0x000aa8000c1e1500 */
[----:B------:R5:W2:Y:S04]  /*1d50*/  LDG.E.U16 R6, [R84.64] ;  /* 0x0000000454067981 */ /* 0x000aa8000c1e1500 */
[----:B------:R-:W-:Y:S04]  /*1d60*/  LDSM.16.MT88.4 R116, [R5+0x2000] ;  /* 0x002000000574783b */ /* 0x000fe80000004200 */
[----:B------:R-:W1:Y:S04]  /*1d70*/  LDSM.16.M88.4 R80, [R10] ;  /* 0x000000000a50783b */ /* 0x000e680000000200 */
[----:B------:R-:W0:Y:S04]  /*1d80*/  LDSM.16.M88.4 R16, [R10+0x400] ;  /* 0x000400000a10783b */ /* 0x000e280000000200 */
[----:B------:R-:W0:Y:S04]  /*1d90*/  LDSM.16.M88.4 R132, [R10+0x200] ;  /* 0x000200000a84783b */ /* 0x000e280000000200 */
[----:B------:R-:W5:Y:S04]  /*1da0*/  LDSM.16.M88.4 R64, [R10+0x600] ;  /* 0x000600000a40783b */ /* 0x000f680000000200 */
[----:B------:R-:W5:Y:S04]  /*1db0*/  LDSM.16.MT88.4 R12, [R5+0x2400] ;  /* 0x00240000050c783b */ /* 0x000f680000004200 */
[----:B------:R-:W5:Y:S04]  /*1dc0*/  LDSM.16.M88.4 R112, [R10+0xc00] ;  /* 0x000c00000a70783b */ /* 0x000f680000000200 */
[----:B------:R-:W5:Y:S04]  /*1dd0*/  LDSM.16.M88.4 R72, [R10+0x800] ;  /* 0x000800000a48783b */ /* 0x000f680000000200 */
[----:B------:R-:W5:Y:S04]  /*1de0*/  LDSM.16.M88.4 R108, [R10+0xa00] ;  /* 0x000a00000a6c783b */ /* 0x000f680000000200 */
[----:B------:R-:W5:Y:S04]  /*1df0*/  LDSM.16.M88.4 R88, [R10+0xe00] ;  /* 0x000e00000a58783b */ /* 0x000f680000000200 */
[----:B------:R-:W5:Y:S01]  /*1e00*/  LDSM.16.M88.4 R104, [R10+0x1000] ;  /* 0x001000000a68783b */ /* 0x000f620000000200 */
[C---:B-1----:R-:W-:Y:S03]  /*1e10*/  HMMA.16816.F32.BF16 R76, R116.reuse, R80, RZ ;  /* 0x00000050744c723c */ /* 0x042fe600000418ff */
[----:B------:R-:W-:Y:S04]  /*1e20*/  LDSM.16.M88.4 R96, [R10+0x1400] ;  /* 0x001400000a60783b */ /* 0x000fe80000000200 */
[----:B------:R-:W-:Y:S01]  /*1e30*/  LDSM.16.M88.4 R100, [R10+0x1600] ;  /* 0x001600000a64783b */ /* 0x000fe20000000200 */
[C---:B0-----:R-:W-:Y:S03]  /*1e40*/  HMMA.16816.F32.BF16 R136, R116.reuse, R16, RZ ;  /* 0x000000107488723c */ /* 0x041fe600000418ff */
[----:B------:R-:W-:Y:S04]  /*1e50*/  LDSM.16.M88.4 R160, [R10+0x1800] ;  /* 0x001800000aa0783b */ /* 0x000fe80000000200 */
[----:B------:R-:W-:Y:S01]  /*1e60*/  LDSM.16.M88.4 R140, [R10+0x1c00] ;  /* 0x001c00000a8c783b */ /* 0x000fe20000000200 */
[C---:B------:R-:W-:Y:S08]  /*1e70*/  HMMA.16816.F32.BF16 R68, R116.reuse, R132, RZ ;  /* 0x000000847444723c */ /* 0x040ff000000418ff */
[----:B-----5:R-:W-:Y:S08]  /*1e80*/  HMMA.16816.F32.BF16 R84, R116, R64, RZ ;  /* 0x000000407454723c */ /* 0x020ff000000418ff */
[C---:B------:R-:W-:Y:S01]  /*1e90*/  HMMA.16816.F32.BF16 R80, R12.reuse, R82, R76 ;  /* 0x000000520c50723c */ /* 0x040fe2000004184c */
[----:B------:R-:W0:Y:S07]  /*1ea0*/  LDSM.16.M88.4 R76, [R10+0x1200] ;  /* 0x001200000a4c783b */ /* 0x000e2e0000000200 */
[----:B------:R-:W-:Y:S08]  /*1eb0*/  HMMA.16816.F32.BF16 R136, R12, R18, R136 ;  /* 0x000000120c88723c */ /* 0x000ff00000041888 */
[----:B------:R-:W-:Y:S08]  /*1ec0*/  HMMA.16816.F32.BF16 R16, R116, R112, RZ ;  /* 0x000000707410723c */ /* 0x000ff000000418ff */
[----:B------:R-:W-:Y:S08]  /*1ed0*/  HMMA.16816.F32.BF16 R132, R12, R134, R68 ;  /* 0x000000860c84723c */ /* 0x000ff00000041844 */
[C---:B------:R-:W-:Y:S08]  /*1ee0*/  HMMA.16816.F32.BF16 R92, R116.reuse, R72, RZ ;  /* 0x00000048745c723c */ /* 0x040ff000000418ff */
[----:B------:R-:W-:Y:S08]  /*1ef0*/  HMMA.16816.F32.BF16 R68, R116, R108, RZ ;  /* 0x0000006c7444723c */ /* 0x000ff000000418ff */
[C---:B------:R-:W-:Y:S01]  /*1f00*/  HMMA.16816.F32.BF16 R64, R12.reuse, R66, R84 ;  /* 0x000000420c40723c */ /* 0x040fe20000041854 */
[----:B------:R-:W1:Y:S07]  /*1f10*/  LDSM.16.M88.4 R84, [R10+0x1a00] ;  /* 0x001a00000a54783b */ /* 0x000e6e0000000200 */
[----:B------:R-:W-:Y:S01]  /*1f20*/  HMMA.16816.F32.BF16 R112, R12, R114, R16 ;  /* 0x000000720c70723c */ /* 0x000fe20000041810 */
[----:B------:R-:W5:Y:S07]  /*1f30*/  LDSM.16.M88.4 R16, [R10+0x1e00] ;  /* 0x001e00000a10783b */ /* 0x000f6e0000000200 */
[----:B------:R-:W-:Y:S08]  /*1f40*/  HMMA.16816.F32.BF16 R144, R116, R88, RZ ;  /* 0x000000587490723c */ /* 0x000ff000000418ff */
[C---:B------:R-:W-:Y:S08]  /*1f50*/  HMMA.16816.F32.BF16 R72, R12.reuse, R74, R92 ;  /* 0x0000004a0c48723c */ /* 0x040ff0000004185c */
[----:B------:R-:W-:Y:S08]  /*1f60*/  HMMA.16816.F32.BF16 R108, R12, R110, R68 ;  /* 0x0000006e0c6c723c */ /* 0x000ff00000041844 */
[C---:B------:R-:W-:Y:S08]  /*1f70*/  HMMA.16816.F32.BF16 R92, R116.reuse, R104, RZ ;  /* 0x00000068745c723c */ /* 0x040ff000000418ff */
[----:B0-----:R-:W-:Y:S08]  /*1f80*/  HMMA.16816.F32.BF16 R68, R116, R76, RZ ;  /* 0x0000004c7444723c */ /* 0x001ff000000418ff */
[----:B------:R-:W-:Y:S08]  /*1f90*/  HMMA.16816.F32.BF16 R88, R12, R90, R144 ;  /* 0x0000005a0c58723c */ /* 0x000ff00000041890 */
[----:B-1----:R-:W-:Y:S08]  /*1fa0*/  HMMA.16816.F32.BF16 R144, R116, R84, RZ ;  /* 0x000000547490723c */ /* 0x002ff000000418ff */
[C---:B------:R-:W-:Y:S08]  /*1fb0*/  HMMA.16816.F32.BF16 R104, R12.reuse, R106, R92 ;  /* 0x0000006a0c68723c */ /* 0x040ff0000004185c */
[----:B------:R-:W-:Y:S08]  /*1fc0*/  HMMA.16816.F32.BF16 R76, R12, R78, R68 ;  /* 0x0000004e0c4c723c */ /* 0x000ff00000041844 */
[C---:B------:R-:W-:Y:S08]  /*1fd0*/  HMMA.16816.F32.BF16 R168, R116.reuse, R96, RZ ;  /* 0x0000006074a8723c */ /* 0x040ff000000418ff */
[C---:B------:R-:W-:Y:S08]  /*1fe0*/  HMMA.16816.F32.BF16 R164, R116.reuse, R100, RZ ;  /* 0x0000006474a4723c */ /* 0x040ff000000418ff */
[C---:B------:R-:W-:Y:S08]  /*1ff0*/  HMMA.16816.F32.BF16 R92, R116.reuse, R160, RZ ;  /* 0x000000a0745c723c */ /* 0x040ff000000418ff */
[C---:B------:R-:W-:Y:S08]  /*2000*/  HMMA.16816.F32.BF16 R68, R116.reuse, R140, RZ ;  /* 0x0000008c7444723c */ /* 0x040ff000000418ff */
[----:B-----5:R-:W-:Y:S07]  /*2010*/  HMMA.16816.F32.BF16 R116, R116, R16, RZ ;  /* 0x000000107474723c */ /* 0x020fee00000418ff */
[C---:B------:R-:W-:Y:S01]  /*2020*/  IMAD.WIDE R16, R2.reuse, 0x2, R188 ;  /* 0x0000000202107825 */ /* 0x040fe200078e02bc */
[C---:B------:R-:W-:Y:S05]  /*2030*/  HMMA.16816.F32.BF16 R84, R12.reuse, R86, R144 ;  /* 0x000000560c54723c */ /* 0x040fea0000041890 */
[----:B------:R0:W5:Y:S02]  /*2040*/  LDG.E.U16 R16, [R16.64] ;  /* 0x0000000410107981 */ /* 0x000164000c1e1500 */
[C---:B------:R-:W-:Y:S01]  /*2050*/  IMAD.WIDE R146, R2.reuse, 0x2, R34 ;  /* 0x0000000202927825 */ /* 0x040fe200078e0222 */
[C---:B------:R-:W-:Y:S04]  /*2060*/  HMMA.16816.F32.BF16 R96, R12.reuse, R98, R168 ;  /* 0x000000620c60723c */ /* 0x040fe800000418a8 */
[----:B0-----:R0:W5:Y:S04]  /*2070*/  LDG.E.U16 R17, [R146.64] ;  /* 0x0000000492117981 */ /* 0x001168000c1e1500 */
[C---:B------:R-:W-:Y:S08]  /*2080*/  HMMA.16816.F32.BF16 R100, R12.reuse, R102, R164 ;  /* 0x000000660c64723c */ /* 0x040ff000000418a4 */
[----:B------:R-:W-:Y:S01]  /*2090*/  HMMA.16816.F32.BF16 R92, R12, R162, R92 ;  /* 0x000000a20c5c723c */ /* 0x000fe2000004185c */
[----:B0-----:R-:W-:-:S05]  /*20a0*/  IMAD.WIDE R146, R2, 0x2, R40 ;  /* 0x0000000202927825 */ /* 0x001fca00078e0228 */
[----:B------:R0:W5:Y:S02]  /*20b0*/  LDG.E.U16 R231, [R146.64] ;  /* 0x0000000492e77981 */ /* 0x000164000c1e1500 */
[C---:B------:R-:W-:Y:S08]  /*20c0*/  HMMA.16816.F32.BF16 R68, R12.reuse, R142, R68 ;  /* 0x0000008e0c44723c */ /* 0x040ff00000041844 */
[----:B------:R-:W-:Y:S07]  /*20d0*/  HMMA.16816.F32.BF16 R116, R12, R18, R116 ;  /* 0x000000120c74723c */ /* 0x000fee0000041874 */
[----:B------:R-:W-:-:S04]  /*20e0*/  IMAD.WIDE R14, R2, 0x2, R52 ;  /* 0x00000002020e7825 */ /* 0x000fc800078e0234 */
[C---:B------:R-:W-:Y:S01]  /*20f0*/  IMAD.WIDE R12, R2.reuse, 0x2, R58 ;  /* 0x00000002020c7825 */ /* 0x040fe200078e023a */
[----:B------:R1:W5:Y:S03]  /*2100*/  LDG.E.U16 R225, [R14.64] ;  /* 0x000000040ee17981 */ /* 0x000366000c1e1500 */
[C---:B------:R-:W-:Y:S01]  /*2110*/  IMAD.WIDE R18, R2.reuse, 0x2, R46 ;  /* 0x0000000202127825 */ /* 0x040fe200078e022e */
[----:B0-----:R0:W5:Y:S03]  /*2120*/  LDG.E.U16 R147, [R12.64] ;  /* 0x000000040c937981 */ /* 0x001166000c1e1500 */
[C---:B------:R-:W-:Y:S01]  /*2130*/  IMAD.WIDE R140, R2.reuse, 0x2, R186 ;  /* 0x00000002028c7825 */ /* 0x040fe200078e02ba */
[----:B------:R2:W5:Y:S03]  /*2140*/  LDG.E.U16 R227, [R18.64] ;  /* 0x0000000412e37981 */ /* 0x000566000c1e1500 */
[----:B-1----:R-:W-:-:S02]  /*2150*/  IMAD.WIDE R14, R2, 0x2, R24 ;  /* 0x00000002020e7825 */ /* 0x002fc400078e0218 */
[----:B------:R1:W5:Y:S02]  /*2160*/  LDG.E.U16 R141, [R140.64] ;  /* 0x000000048c8d7981 */ /* 0x000364000c1e1500 */
[C---:B0-----:R-:W-:Y:S02]  /*2170*/  IMAD.WIDE R12, R2.reuse, 0x2, R26 ;  /* 0x00000002020c7825 */ /* 0x041fe400078e021a */
[----:B------:R0:W5:Y:S02]  /*2180*/  LDG.E.U16 R171, [R14.64] ;  /* 0x000000040eab7981 */ /* 0x000164000c1e1500 */
[C---:B------:R-:W-:Y:S02]  /*2190*/  IMAD.WIDE R144, R2.reuse, 0x2, R184 ;  /* 0x0000000202907825 */ /* 0x040fe400078e02b8 */
[----:B------:R0:W5:Y:S02]  /*21a0*/  LDG.E.U16 R230, [R12.64] ;  /* 0x000000040ce67981 */ /* 0x000164000c1e1500 */
[----:B------:R-:W-:-:S02]  /*21b0*/  IMAD.WIDE R222, R2, 0x2, R152 ;  /* 0x0000000202de7825 */ /* 0x000fc400078e0298 */
[----:B-1----:R1:W5:Y:S02]  /*21c0*/  LDG.E.U16 R140, [R144.64] ;  /* 0x00000004908c7981 */ /* 0x002364000c1e1500 */
[C---:B--2---:R-:W-:Y:S02]  /*21d0*/  IMAD.WIDE R18, R2.reuse, 0x2, R154 ;  /* 0x0000000202127825 */ /* 0x044fe400078e029a */
[----:B------:R2:W5:Y:S02]  /*21e0*/  LDG.E.U16 R222, [R222.64] ;  /* 0x00000004dede7981 */ /* 0x000564000c1e1500 */
[C---:B0-----:R-:W-:Y:S02]  /*21f0*/  IMAD.WIDE R14, R2.reuse, 0x2, R30 ;  /* 0x00000002020e7825 */ /* 0x041fe400078e021e */
[----:B------:R0:W5:Y:S02]  /*2200*/  LDG.E.U16 R146, [R18.64] ;  /* 0x0000000412927981 */ /* 0x000164000c1e1500 */
[----:B------:R-:W-:-:S02]  /*2210*/  IMAD.WIDE R12, R2, 0x2, R32 ;  /* 0x00000002020c7825 */ /* 0x000fc400078e0220 */
[----:B------:R3:W5:Y:S02]  /*2220*/  LDG.E.U16 R224, [R14.64] ;  /* 0x000000040ee07981 */ /* 0x000764000c1e1500 */
[C---:B-1----:R-:W-:Y:S02]  /*2230*/  IMAD.WIDE R144, R2.reuse, 0x2, R182 ;  /* 0x0000000202907825 */ /* 0x042fe400078e02b6 */
[----:B--2---:R1:W2:Y:S02]  /*2240*/  LDG.E.U16 R223, [R12.64] ;  /* 0x000000040cdf7981 */ /* 0x0042a4000c1e1500 */
[C---:B0-----:R-:W-:Y:S02]  /*2250*/  IMAD.WIDE R18, R2.reuse, 0x2, R36 ;  /* 0x0000000202127825 */ /* 0x041fe400078e0224 */
[----:B------:R0:W2:Y:S02]  /*2260*/  LDG.E.U16 R144, [R144.64] ;  /* 0x0000000490907981 */ /* 0x0000a4000c1e1500 */
[----:B---3--:R-:W-:-:S02]  /*2270*/  IMAD.WIDE R14, R2, 0x2, R38 ;  /* 0x00000002020e7825 */ /* 0x008fc400078e0226 */
[----:B------:R3:W2:Y:S02]  /*2280*/  LDG.E.U16 R177, [R18.64] ;  /* 0x0000000412b17981 */ /* 0x0006a4000c1e1500 */
[----:B-1----:R-:W-:-:S04]  /*2290*/  IMAD.WIDE R12, R2, 0x2, R44 ;  /* 0x00000002020c7825 */ /* 0x002fc800078e022c */
[C---:B------:R-:W-:Y:S01]  /*22a0*/  IMAD.WIDE R228, R2.reuse, 0x2, R28 ;  /* 0x0000000202e47825 */ /* 0x040fe200078e021c */
[----:B0-----:R0:W2:Y:S03]  /*22b0*/  LDG.E.U16 R145, [R14.64] ;  /* 0x000000040e917981 */ /* 0x0010a6000c1e1500 */
[C---:B---3--:R-:W-:Y:S01]  /*22c0*/  IMAD.WIDE R18, R2.reuse, 0x2, R48 ;  /* 0x0000000202127825 */ /* 0x048fe200078e0230 */
[----:B------:R1:W3:Y:S03]  /*22d0*/  LDG.E.U16 R235, [R12.64] ;  /* 0x000000040ceb7981 */ /* 0x0002e6000c1e1500 */
[C---:B------:R-:W-:Y:S01]  /*22e0*/  IMAD.WIDE R142, R2.reuse, 0x2, R180 ;  /* 0x00000002028e7825 */ /* 0x040fe200078e02b4 */
[----:B------:R4:W2:Y:S03]  /*22f0*/  LDG.E.U16 R228, [R228.64] ;  /* 0x00000004e4e47981 */ /* 0x0008a6000c1e1500 */
[----:B0-----:R-:W-:-:S02]  /*2300*/  IMAD.WIDE R14, R2, 0x2, R50 ;  /* 0x00000002020e7825 */ /* 0x001fc400078e0232 */
[----:B------:R0:W2:Y:S02]  /*2310*/  LDG.E.U16 R143, [R142.64] ;  /* 0x000000048e8f7981 */ /* 0x0000a4000c1e1500 */
[C---:B-1----:R-:W-:Y:S02]  /*2320*/  IMAD.WIDE R12, R2.reuse, 0x2, R54 ;  /* 0x00000002020c7825 */ /* 0x042fe400078e0236 */
[----:B------:R1:W2:Y:S02]  /*2330*/  LDG.E.U16 R226, [R14.64] ;  /* 0x000000040ee27981 */ /* 0x0002a4000c1e1500 */
[C---:B------:R-:W-:Y:S02]  /*2340*/  IMAD.WIDE R160, R2.reuse, 0x2, R178 ;  /* 0x0000000202a07825 */ /* 0x040fe400078e02b2 */
[----:B----4-:R4:W2:Y:S04]  /*2350*/  LDG.E.U16 R229, [R18.64] ;  /* 0x0000000412e57981 */ /* 0x0108a8000c1e1500 */
[----:B------:R4:W2:Y:S01]  /*2360*/  LDG.E.U16 R232, [R12.64] ;  /* 0x000000040ce87981 */ /* 0x0008a2000c1e1500 */
[----:B-1----:R-:W-:-:S03]  /*2370*/  IMAD.WIDE R14, R2, 0x2, R60 ;  /* 0x00000002020e7825 */ /* 0x002fc600078e023c */
[----:B0-----:R-:W2:Y:S01]  /*2380*/  LDG.E.U16 R142, [R160.64] ;  /* 0x00000004a08e7981 */ /* 0x001ea2000c1e1500 */
[----:B----4-:R-:W-:-:S03]  /*2390*/  IMAD.WIDE R18, R2, 0x2, R62 ;  /* 0x0000000202127825 */ /* 0x010fc600078e023e */
[----:B------:R0:W4:Y:S01]  /*23a0*/  LDG.E.U16 R234, [R14.64] ;  /* 0x000000040eea7981 */ /* 0x000122000c1e1500 */
[----:B------:R-:W-:-:S03]  /*23b0*/  IMAD.WIDE R12, R2, 0x2, R56 ;  /* 0x00000002020c7825 */ /* 0x000fc600078e0238 */
[----:B------:R1:W2:Y:S04]  /*23c0*/  LDG.E.U16 R236, [R18.64] ;  /* 0x0000000412ec7981 */ /* 0x0002a8000c1e1500 */
[----:B------:R0:W2:Y:S04]  /*23d0*/  LDG.E.U16 R233, [R12.64] ;  /* 0x000000040ce97981 */ /* 0x0000a8000c1e1500 */
[----:B------:R-:W-:Y:S01]  /*23e0*/  BAR.SYNC.DEFER_BLOCKING 0x0 ;  /* 0x0000000000007b1d */ /* 0x000fe20000010000 */
[----:B-1----:R-:W-:Y:S01]  /*23f0*/  LOP3.LUT R19, R8, 0x10, RZ, 0x3c, !PT ;  /* 0x0000001008137812 */ /* 0x002fe200078e3cff */
[----:B0-----:R-:W-:-:S04]  /*2400*/  FMUL R12, R81, c[0x0][0x188] ;  /* 0x00006200510c7a20 */ /* 0x001fc80000400000 */
[----:B------:R-:W-:Y:S04]  /*2410*/  STS.U16 [R8], R172 ;  /* 0x000000ac08007388 */ /* 0x000fe80000000400 */
[----:B------:R-:W-:Y:S04]  /*2420*/  STS.U16 [R8+0x800], R173 ;  /* 0x000800ad08007388 */ /* 0x000fe80000000400 */
[----:B------:R-:W-:Y:S04]  /*2430*/  STS.U16 [R8+0x1000], R158 ;  /* 0x0010009e08007388 */ /* 0x000fe80000000400 */
[----:B------:R-:W-:Y:S04]  /*2440*/  STS.U16 [R8+0x1800], R159 ;  /* 0x0018009f08007388 */ /* 0x000fe80000000400 */
[----:B------:R0:W-:Y:S02]  /*2450*/  STS.U16 [R19+0x100], R6 ;  /* 0x0001000613007388 */ /* 0x0001e40000000400 */
[----:B0-----:R-:W-:-:S05]  /*2460*/  FMUL R6, R80, c[0x0][0x188] ;  /* 0x0000620050067a20 */ /* 0x001fca0000400000 */
[----:B------:R-:W-:Y:S01]  /*2470*/  FMNMX R6, R6, R12, !PT ;  /* 0x0000000c06067209 */ /* 0x000fe20007800000 */
[----:B------:R-:W-:-:S05]  /*2480*/  FMUL R12, R132, c[0x0][0x188] ;  /* 0x00006200840c7a20 */ /* 0x000fca0000400000 */
        /* <DEDUP_REMOVED lines=51> */
[----:B------:R-:W-:Y:S02]  /*27c0*/  FMUL R6, R68, c[0x0][0x188] ;  /* 0x0000620044067a20 */ /* 0x000fe40000400000 */
[----:B------:R-:W-:-:S03]  /*27d0*/  FMUL R13, R82, c[0x0][0x188] ;  /* 0x00006200520d7a20 */ /* 0x000fc60000400000 */
[----:B------:R-:W-:Y:S01]  /*27e0*/  FMNMX R12, R6, R12, !PT ;  /* 0x0000000c060c7209 */ /* 0x000fe20007800000 */
[----:B------:R-:W-:Y:S02]  /*27f0*/  FMUL R6, R69, c[0x0][0x188] ;  /* 0x0000620045067a20 */ /* 0x000fe40000400000 */
[----:B------:R-:W-:-:S03]  /*2800*/  FMUL R14, R83, c[0x0][0x188] ;  /* 0x00006200530e7a20 */ /* 0x000fc60000400000 */
[----:B------:R-:W-:Y:S01]  /*2810*/  FMNMX R12, R6, R12, !PT ;  /* 0x0000000c060c7209 */ /* 0x000fe20007800000 */
[----:B------:R-:W-:Y:S01]  /*2820*/  FMUL R6, R116, c[0x0][0x188] ;  /* 0x0000620074067a20 */ /* 0x000fe20000400000 */
[----:B------:R-:W-:Y:S01]  /*2830*/  FMNMX R13, R13, R14, !PT ;  /* 0x0000000e0d0d7209 */ /* 0x000fe20007800000 */
[----:B------:R-:W-:-:S03]  /*2840*/  FMUL R14, R134, c[0x0][0x188] ;  /* 0x00006200860e7a20 */ /* 0x000fc60000400000 */
[----:B------:R-:W-:Y:S01]  /*2850*/  FMNMX R12, R6, R12, !PT ;  /* 0x0000000c060c7209 */ /* 0x000fe20007800000 */
[----:B------:R-:W-:Y:S01]  /*2860*/  FMUL R6, R117, c[0x0][0x188] ;  /* 0x0000620075067a20 */ /* 0x000fe20000400000 */
[----:B------:R-:W-:Y:S01]  /*2870*/  FMNMX R13, R14, R13, !PT ;  /* 0x0000000d0e0d7209 */ /* 0x000fe20007800000 */
[----:B------:R-:W-:-:S03]  /*2880*/  FMUL R14, R135, c[0x0][0x188] ;  /* 0x00006200870e7a20 */ /* 0x000fc60000400000 */
[----:B------:R-:W-:Y:S01]  /*2890*/  FMNMX R6, R6, R12, !PT ;  /* 0x0000000c06067209 */ /* 0x000fe20007800000 */
[----:B------:R-:W-:Y:S01]  /*28a0*/  FMUL R12, R138, c[0x0][0x188] ;  /* 0x000062008a0c7a20 */ /* 0x000fe20000400000 */
[----:B------:R-:W-:-:S04]  /*28b0*/  FMNMX R13, R14, R13, !PT ;  /* 0x0000000d0e0d7209 */ /* 0x000fc80007800000 */
[----:B------:R-:W-:Y:S02]  /*28c0*/  FMNMX R13, R12, R13, !PT ;  /* 0x0000000d0c0d7209 */ /* 0x000fe40007800000 */
[----:B------:R-:W0:Y:S01]  /*28d0*/  SHFL.BFLY PT, R12, R6, 0x2, 0x1f ;  /* 0x0c401f00060c7f89 */ /* 0x000e2200000e0000 */
[----:B------:R-:W-:-:S05]  /*28e0*/  FMUL R14, R139, c[0x0][0x188] ;  /* 0x000062008b0e7a20 */ /* 0x000fca0000400000 */
[----:B------:R-:W-:Y:S01]  /*28f0*/  FMNMX R13, R14, R13, !PT ;  /* 0x0000000d0e0d7209 */ /* 0x000fe20007800000 */
[----:B------:R-:W-:-:S05]  /*2900*/  FMUL R14, R66, c[0x0][0x188] ;  /* 0x00006200420e7a20 */ /* 0x000fca0000400000 */
[----:B------:R-:W-:Y:S01]  /*2910*/  FMNMX R13, R14, R13, !PT ;  /* 0x0000000d0e0d7209 */ /* 0x000fe20007800000 */
[----:B------:R-:W-:-:S05]  /*2920*/  FMUL R14, R67, c[0x0][0x188] ;  /* 0x00006200430e7a20 */ /* 0x000fca0000400000 */
[----:B------:R-:W-:Y:S01]  /*2930*/  FMNMX R13, R14, R13, !PT ;  /* 0x0000000d0e0d7209 */ /* 0x000fe20007800000 */
[----:B------:R-:W-:Y:S01]  /*2940*/  FMUL R14, R74, c[0x0][0x188] ;  /* 0x000062004a0e7a20 */ /* 0x000fe20000400000 */
[----:B0-----:R-:W-:Y:S01]  /*2950*/  FMNMX R12, R6, R12, !PT ;  /* 0x0000000c060c7209 */ /* 0x001fe20007800000 */
[----:B------:R-:W-:-:S03]  /*2960*/  FMUL R6, R75, c[0x0][0x188] ;  /* 0x000062004b067a20 */ /* 0x000fc60000400000 */
        /* <DEDUP_REMOVED lines=46> */
[----:B------:R-:W-:Y:S01]  /*2c50*/  FMUL R15, R119, c[0x0][0x188] ;  /* 0x00006200770f7a20 */ /* 0x000fe20000400000 */
[----:B------:R-:W-:-:S04]  /*2c60*/  FMNMX R6, R6, R176, !PT ;  /* 0x000000b006067209 */ /* 0x000fc80007800000 */
[----:B------:R-:W-:Y:S01]  /*2c70*/  FMNMX R14, R15, R14, !PT ;  /* 0x0000000e0f0e7209 */ /* 0x000fe20007800000 */
[----:B------:R-:W-:-:S04]  /*2c80*/  FFMA R80, R80, c[0x0][0x188], -R6 ;  /* 0x0000620050507a23 */ /* 0x000fc80000000806 */
[----:B------:R-:W0:Y:S01]  /*2c90*/  SHFL.BFLY PT, R15, R14, 0x2, 0x1f ;  /* 0x0c401f000e0f7f89 */ /* 0x000e2200000e0000 */
[----:B------:R-:W-:Y:S02]  /*2ca0*/  FMUL R80, R80, 1.4426950216293334961 ;  /* 0x3fb8aa3b50507820 */ /* 0x000fe40000400000 */
[--C-:B------:R-:W-:Y:S02]  /*2cb0*/  FFMA R72, R72, c[0x0][0x188], -R6.reuse ;  /* 0x0000620048487a23 */ /* 0x100fe40000000806 */
[----:B------:R1:W-:Y:S01]  /*2cc0*/  MUFU.EX2 R164, R80 ;  /* 0x0000005000a47308 */ /* 0x0003e20000000800 */
[----:B------:R-:W-:Y:S01]  /*2cd0*/  FFMA R73, R73, c[0x0][0x188], -R6 ;  /* 0x0000620049497a23 */ /* 0x000fe20000000806 */
[----:B-----5:R-:W-:Y:S01]  /*2ce0*/  STS.U16 [R19+0x900], R17 ;  /* 0x0009001113007388 */ /* 0x020fe20000000400 */
[----:B------:R-:W-:Y:S01]  /*2cf0*/  FMUL R13, R72, 1.4426950216293334961 ;  /* 0x3fb8aa3b480d7820 */ /* 0x000fe20000400000 */
[C---:B------:R-:W-:Y:S01]  /*2d00*/  LOP3.LUT R72, R8.reuse, 0x30, RZ, 0x3c, !PT ;  /* 0x0000003008487812 */ /* 0x040fe200078e3cff */
[----:B------:R-:W-:Y:S01]  /*2d10*/  FMUL R73, R73, 1.4426950216293334961 ;  /* 0x3fb8aa3b49497820 */ /* 0x000fe20000400000 */
[----:B------:R-:W-:Y:S01]  /*2d20*/  STS.U16 [R19+0x1100], R171 ;  /* 0x001100ab13007388 */ /* 0x000fe20000000400 */
[----:B-1----:R-:W-:-:S03]  /*2d30*/  LOP3.LUT R80, R8, 0x20, RZ, 0x3c, !PT ;  /* 0x0000002008507812 */ /* 0x002fc600078e3cff */
[----:B---3--:R0:W-:Y:S01]  /*2d40*/  STS.U16 [R19+0x1900], R235 ;  /* 0x001900eb13007388 */ /* 0x0081e20000000400 */
[----:B------:R-:W-:-:S03]  /*2d50*/  FFMA R64, R64, c[0x0][0x188], -R6 ;  /* 0x0000620040407a23 */ /* 0x000fc60000000806 */
[----:B------:R-:W-:Y:S01]  /*2d60*/  STS.U16 [R80+0x200], R16 ;  /* 0x0002001050007388 */ /* 0x000fe20000000400 */
[----:B------:R1:W-:Y:S03]  /*2d70*/  MUFU.EX2 R159, R73 ;  /* 0x00000049009f7308 */ /* 0x0003e60000000800 */
[----:B------:R-:W-:Y:S01]  /*2d80*/  STS.U16 [R80+0xa00], R231 ;  /* 0x000a00e750007388 */ /* 0x000fe20000000400 */
[----:B------:R-:W-:-:S03]  /*2d90*/  FMUL R64, R64, 1.4426950216293334961 ;  /* 0x3fb8aa3b40407820 */ /* 0x000fc60000400000 */
[----:B------:R-:W-:Y:S01]  /*2da0*/  STS.U16 [R80+0x1200], R230 ;  /* 0x001200e650007388 */ /* 0x000fe20000000400 */
[----:B-1----:R-:W-:-:S03]  /*2db0*/  LOP3.LUT R73, R8, 0x40, RZ, 0x3c, !PT ;  /* 0x0000004008497812 */ /* 0x002fc600078e3cff */
[----:B--2---:R-:W-:Y:S01]  /*2dc0*/  STS.U16 [R80+0x1a00], R229 ;  /* 0x001a00e550007388 */ /* 0x004fe20000000400 */
[----:B0-----:R-:W-:-:S03]  /*2dd0*/  FMNMX R19, R14, R15, !PT ;  /* 0x0000000f0e137209 */ /* 0x001fc60007800000 */
[----:B------:R-:W-:Y:S04]  /*2de0*/  STS.U16 [R72+0x300], R141 ;  /* 0x0003008d48007388 */ /* 0x000fe80000000400 */
[----:B------:R-:W-:Y:S04]  /*2df0*/  STS.U16 [R72+0xb00], R227 ;  /* 0x000b00e348007388 */ /* 0x000fe80000000400 */
[----:B------:R-:W-:Y:S01]  /*2e00*/  STS.U16 [R72+0x1300], R228 ;  /* 0x001300e448007388 */ /* 0x000fe20000000400 */
[----:B------:R0:W-:Y:S03]  /*2e10*/  MUFU.EX2 R158, R64 ;  /* 0x00000040009e7308 */ /* 0x0001e60000000800 */
[----:B------:R1:W-:Y:S04]  /*2e20*/  STS.U16 [R72+0x1b00], R226 ;  /* 0x001b00e248007388 */ /* 0x0003e80000000400 */
[----:B------:R-:W-:Y:S04]  /*2e30*/  STS.U16 [R73+0x400], R140 ;  /* 0x0004008c49007388 */ /* 0x000fe80000000400 */
[----:B------:R-:W-:Y:S01]  /*2e40*/  STS.U16 [R73+0xc00], R225 ;  /* 0x000c00e149007388 */ /* 0x000fe20000000400 */
[----:B-1----:R-:W-:-:S03]  /*2e50*/  LOP3.LUT R72, R8, 0x50, RZ, 0x3c, !PT ;  /* 0x0000005008487812 */ /* 0x002fc600078e3cff */
[----:B0-----:R-:W0:Y:S04]  /*2e60*/  SHFL.BFLY PT, R64, R19, 0x1, 0x1f ;  /* 0x0c201f0013407f89 */ /* 0x001e2800000e0000 */
[----:B------:R-:W-:Y:S04]  /*2e70*/  STS.U16 [R73+0x1400], R224 ;  /* 0x001400e049007388 */ /* 0x000fe80000000400 */
[----:B------:R1:W-:Y:S04]  /*2e80*/  STS.U16 [R73+0x1c00], R232 ;  /* 0x001c00e849007388 */ /* 0x0003e80000000400 */
[----:B------:R-:W-:Y:S04]  /*2e90*/  STS.U16 [R72+0x500], R144 ;  /* 0x0005009048007388 */ /* 0x000fe80000000400 */
[----:B------:R-:W-:Y:S01]  /*2ea0*/  STS.U16 [R72+0xd00], R147 ;  /* 0x000d009348007388 */ /* 0x000fe20000000400 */
[----:B-1----:R-:W-:-:S03]  /*2eb0*/  LOP3.LUT R73, R8, 0x60, RZ, 0x3c, !PT ;  /* 0x0000006008497812 */ /* 0x002fc600078e3cff */
[----:B------:R-:W-:Y:S04]  /*2ec0*/  STS.U16 [R72+0x1500], R223 ;  /* 0x001500df48007388 */ /* 0x000fe80000000400 */
[----:B------:R1:W-:Y:S04]  /*2ed0*/  STS.U16 [R72+0x1d00], R233 ;  /* 0x001d00e948007388 */ /* 0x0003e80000000400 */
[----:B------:R-:W-:Y:S04]  /*2ee0*/  STS.U16 [R73+0x600], R143 ;  /* 0x0006008f49007388 */ /* 0x000fe80000000400 */
[----:B------:R-:W-:Y:S01]  /*2ef0*/  STS.U16 [R73+0xe00], R222 ;  /* 0x000e00de49007388 */ /* 0x000fe20000000400 */
[----:B-1----:R-:W-:-:S03]  /*2f00*/  LOP3.LUT R72, R8, 0x70, RZ, 0x3c, !PT ;  /* 0x0000007008487812 */ /* 0x002fc600078e3cff */
[----:B------:R-:W-:Y:S04]  /*2f10*/  STS.U16 [R73+0x1600], R177 ;  /* 0x001600b149007388 */ /* 0x000fe80000000400 */
[----:B----4-:R-:W-:Y:S04]  /*2f20*/  STS.U16 [R73+0x1e00], R234 ;  /* 0x001e00ea49007388 */ /* 0x010fe80000000400 */
[----:B------:R-:W-:Y:S04]  /*2f30*/  STS.U16 [R72+0x700], R142 ;  /* 0x0007008e48007388 */ /* 0x000fe80000000400 */
[----:B------:R-:W-:Y:S04]  /*2f40*/  STS.U16 [R72+0xf00], R146 ;  /* 0x000f009248007388 */ /* 0x000fe80000000400 */
[----:B------:R-:W-:Y:S04]  /*2f50*/  STS.U16 [R72+0x1700], R145 ;  /* 0x0017009148007388 */ /* 0x000fe80000000400 */
[----:B------:R1:W-:Y:S04]  /*2f60*/  STS.U16 [R72+0x1f00], R236 ;  /* 0x001f00ec48007388 */ /* 0x0003e80000000400 */
[----:B------:R-:W-:Y:S01]  /*2f70*/  BAR.SYNC.DEFER_BLOCKING 0x0 ;  /* 0x0000000000007b1d */ /* 0x000fe20000010000 */
[----:B------:R-:W-:Y:S01]  /*2f80*/  FFMA R76, R76, c[0x0][0x188], -R6 ;  /* 0x000062004c4c7a23 */ /* 0x000fe20000000806 */
[----:B0-----:R-:W-:-:S03]  /*2f90*/  FMNMX R64, R19, R64, !PT ;  /* 0x0000004013407209 */ /* 0x001fc60007800000 */
[----:B------:R-:W-:Y:S02]  /*2fa0*/  FMUL R76, R76, 1.4426950216293334961 ;  /* 0x3fb8aa3b4c4c7820 */ /* 0x000fe40000400000 */
[--C-:B------:R-:W-:Y:S02]  /*2fb0*/  FFMA R81, R81, c[0x0][0x188], -R6.reuse ;  /* 0x0000620051517a23 */ /* 0x100fe40000000806 */
[----:B------:R0:W-:Y:S01]  /*2fc0*/  MUFU.EX2 R174, R76 ;  /* 0x0000004c00ae7308 */ /* 0x0001e20000000800 */
[--C-:B------:R-:W-:Y:S02]  /*2fd0*/  FFMA R89, R89, c[0x0][0x188], -R6.reuse ;  /* 0x0000620059597a23 */ /* 0x100fe40000000806 */
[----:B------:R-:W-:Y:S01]  /*2fe0*/  FMUL R81, R81, 1.4426950216293334961 ;  /* 0x3fb8aa3b51517820 */ /* 0x000fe20000400000 */
[----:B0-----:R-:W-:Y:S01]  /*2ff0*/  FMNMX R76, R64, R175, !PT ;  /* 0x000000af404c7209 */ /* 0x001fe20007800000 */
[----:B------:R-:W-:Y:S02]  /*3000*/  FMUL R89, R89, 1.4426950216293334961 ;  /* 0x3fb8aa3b59597820 */ /* 0x000fe40000400000 */
[----:B------:R-:W-:-:S02]  /*3010*/  FFMA R97, R97, c[0x0][0x188], -R6 ;  /* 0x0000620061617a23 */ /* 0x000fc40000000806 */
[--C-:B------:R-:W-:Y:S01]  /*3020*/  FFMA R82, R82, c[0x0][0x188], -R76.reuse ;  /* 0x0000620052527a23 */ /* 0x100fe2000000084c */
[----:B------:R-:W-:Y:S01]  /*3030*/  LDSM.16.M88.4 R144, [R9+0x800] ;  /* 0x000800000990783b */ /* 0x000fe20000000200 */
[----:B------:R-:W-:Y:S01]  /*3040*/  FFMA R83, R83, c[0x0][0x188], -R76 ;  /* 0x0000620053537a23 */ /* 0x000fe2000000084c */
[----:B------:R0:W-:Y:S01]  /*3050*/  MUFU.EX2 R172, R89 ;  /* 0x0000005900ac7308 */ /* 0x0001e20000000800 */
[--C-:B------:R-:W-:Y:S01]  /*3060*/  FFMA R77, R77, c[0x0][0x188], -R6.reuse ;  /* 0x000062004d4d7a23 */ /* 0x100fe20000000806 */
[----:B------:R-:W-:Y:S01]  /*3070*/  LDSM.16.M88.4 R140, [R9+0x1000] ;  /* 0x00100000098c783b */ /* 0x000fe20000000200 */
[----:B------:R-:W-:Y:S02]  /*3080*/  FMUL R14, R97, 1.4426950216293334961 ;  /* 0x3fb8aa3b610e7820 */ /* 0x000fe40000400000 */
[----:B------:R-:W-:Y:S02]  /*3090*/  FMUL R97, R83, 1.4426950216293334961 ;  /* 0x3fb8aa3b53617820 */ /* 0x000fe40000400000 */
[----:B------:R-:W-:Y:S01]  /*30a0*/  FFMA R136, R136, c[0x0][0x188], -R6 ;  /* 0x0000620088887a23 */ /* 0x000fe20000000806 */
[----:B------:R2:W-:Y:S01]  /*30b0*/  MUFU.EX2 R165, R81 ;  /* 0x0000005100a57308 */ /* 0x0005e20000000800 */
[----:B0-----:R-:W-:-:S02]  /*30c0*/  FMUL R89, R82, 1.4426950216293334961 ;  /* 0x3fb8aa3b52597820 */ /* 0x001fc40000400000 */
[--C-:B------:R-:W-:Y:S02]  /*30d0*/  FFMA R137, R137, c[0x0][0x188], -R6.reuse ;  /* 0x0000620089897a23 */ /* 0x100fe40000000806 */
[--C-:B------:R-:W-:Y:S02]  /*30e0*/  FFMA R104, R104, c[0x0][0x188], -R6.reuse ;  /* 0x0000620068687a23 */ /* 0x100fe40000000806 */
[--C-:B------:R-:W-:Y:S01]  /*30f0*/  FFMA R64, R68, c[0x0][0x188], -R6.reuse ;  /* 0x0000620044407a23 */ /* 0x100fe20000000806 */
[----:B--2---:R-:W0:Y:S01]  /*3100*/  LDSM.16.M88.4 R80, [R9] ;  /* 0x000000000950783b */ /* 0x004e220000000200 */
[--C-:B------:R-:W-:Y:S02]  /*3110*/  FFMA R88, R88, c[0x0][0x188], -R6.reuse ;  /* 0x0000620058587a23 */ /* 0x100fe40000000806 */
[----:B------:R-:W-:Y:S02]  /*3120*/  FMUL R77, R77, 1.4426950216293334961 ;  /* 0x3fb8aa3b4d4d7820 */ /* 0x000fe40000400000 */
[----:B------:R-:W-:-:S02]  /*3130*/  FFMA R96, R96, c[0x0][0x188], -R6 ;  /* 0x0000620060607a23 */ /* 0x000fc40000000806 */
[----:B------:R-:W-:Y:S02]  /*3140*/  FMUL R136, R136, 1.4426950216293334961 ;  /* 0x3fb8aa3b88887820 */ /* 0x000fe40000400000 */
[----:B------:R-:W-:Y:S02]  /*3150*/  FMUL R137, R137, 1.4426950216293334961 ;  /* 0x3fb8aa3b89897820 */ /* 0x000fe40000400000 */
[--C-:B------:R-:W-:Y:S02]  /*3160*/  FFMA R65, R65, c[0x0][0x188], -R6.reuse ;  /* 0x0000620041417a23 */ /* 0x100fe40000000806 */
[----:B------:R-:W-:Y:S02]  /*3170*/  FMUL R104, R104, 1.4426950216293334961 ;  /* 0x3fb8aa3b68687820 */ /* 0x000fe40000400000 */
[----:B------:R-:W-:Y:S02]  /*3180*/  FFMA R101, R101, c[0x0][0x188], -R6 ;  /* 0x0000620065657a23 */ /* 0x000fe40000000806 */
[----:B------:R-:W-:Y:S01]  /*3190*/  FMUL R64, R64, 1.4426950216293334961 ;  /* 0x3fb8aa3b40407820 */ /* 0x000fe20000400000 */
[----:B------:R-:W-:Y:S01]  /*31a0*/  MUFU.EX2 R171, R77 ;  /* 0x0000004d00ab7308 */ /* 0x000fe20000000800 */
[----:B------:R-:W-:-:S02]  /*31b0*/  FMUL R88, R88, 1.4426950216293334961 ;  /* 0x3fb8aa3b58587820 */ /* 0x000fc40000400000 */
[----:B------:R-:W-:Y:S02]  /*31c0*/  FMUL R96, R96, 1.4426950216293334961 ;  /* 0x3fb8aa3b60607820 */ /* 0x000fe40000400000 */
[----:B------:R-:W-:Y:S02]  /*31d0*/  FFMA R85, R85, c[0x0][0x188], -R6 ;  /* 0x0000620055557a23 */ /* 0x000fe40000000806 */
[--C-:B------:R-:W-:Y:S01]  /*31e0*/  FFMA R134, R134, c[0x0][0x188], -R76.reuse ;  /* 0x0000620086867a23 */ /* 0x100fe2000000084c */
[----:B------:R2:W-:Y:S01]  /*31f0*/  MUFU.EX2 R77, R64 ;  /* 0x00000040004d7308 */ /* 0x0005e20000000800 */
[----:B------:R-:W-:Y:S02]  /*3200*/  FFMA R135, R135, c[0x0][0x188], -R76 ;  /* 0x0000620087877a23 */ /* 0x000fe4000000084c */
[----:B------:R-:W-:Y:S02]  /*3210*/  FMUL R12, R65, 1.4426950216293334961 ;  /* 0x3fb8aa3b410c7820 */ /* 0x000fe40000400000 */
[----:B------:R-:W-:-:S02]  /*3220*/  FFMA R173, R105, c[0x0][0x188], -R6 ;  /* 0x0000620069ad7a23 */ /* 0x000fc40000000806 */
[--C-:B------:R-:W-:Y:S01]  /*3230*/  FFMA R15, R100, c[0x0][0x188], -R6.reuse ;  /* 0x00006200640f7a23 */ /* 0x100fe20000000806 */
[----:B------:R-:W-:Y:S01]  /*3240*/  MUFU.EX2 R160, R136 ;  /* 0x0000008800a07308 */ /* 0x000fe20000000800 */
[----:B------:R-:W-:Y:S02]  /*3250*/  FMUL R16, R101, 1.4426950216293334961 ;  /* 0x3fb8aa3b65107820 */ /* 0x000fe40000400000 */
[--C-:B------:R-:W-:Y:S02]  /*3260*/  FFMA R132, R132, c[0x0][0x188], -R6.reuse ;  /* 0x0000620084847a23 */ /* 0x100fe40000000806 */
[----:B------:R-:W-:Y:S02]  /*3270*/  FFMA R133, R133, c[0x0][0x188], -R6 ;  /* 0x0000620085857a23 */ /* 0x000fe40000000806 */
[----:B------:R-:W-:Y:S01]  /*3280*/  FADD R65, -R6, R176 ;  /* 0x000000b006417221 */ /* 0x000fe20000000100 */
[----:B------:R3:W-:Y:S01]  /*3290*/  MUFU.EX2 R161, R137 ;  /* 0x0000008900a17308 */ /* 0x0007e20000000800 */
[----:B--2---:R-:W-:-:S02]  /*32a0*/  FADD R64, -R76, R175 ;  /* 0x000000af4c407221 */ /* 0x004fc40000000100 */
[--C-:B------:R-:W-:Y:S02]  /*32b0*/  FFMA R100, R138, c[0x0][0x188], -R76.reuse ;  /* 0x000062008a647a23 */ /* 0x100fe4000000084c */
[----:B------:R-:W-:-:S03]  /*32c0*/  FFMA R101, R139, c[0x0][0x188], -R76 ;  /* 0x000062008b657a23 */ /* 0x000fc6000000084c */
[----:B------:R-:W-:Y:S01]  /*32d0*/  MUFU.EX2 R105, R104 ;  /* 0x0000006800697308 */ /* 0x000fe20000000800 */
[----:B---3--:R-:W2:Y:S01]  /*32e0*/  LDSM.16.M88.4 R136, [R9+0x1800] ;  /* 0x001800000988783b */ /* 0x008ea20000000200 */
[----:B------:R-:W-:Y:S02]  /*32f0*/  FFMA R84, R84, c[0x0][0x188], -R6 ;  /* 0x0000620054547a23 */ /* 0x000fe40000000806 */
[----:B------:R-:W-:-:S04]  /*3300*/  FMUL R85, R85, 1.4426950216293334961 ;  /* 0x3fb8aa3b55557820 */ /* 0x000fc80000400000 */
[----:B------:R3:W-:Y:S01]  /*3310*/  MUFU.EX2 R169, R88 ;  /* 0x0000005800a97308 */ /* 0x0007e20000000800 */
[----:B------:R-:W-:Y:S02]  /*3320*/  FMUL R132, R132, 1.4426950216293334961 ;  /* 0x3fb8aa3b84847820 */ /* 0x000fe40000400000 */
[----:B------:R-:W-:Y:S02]  /*3330*/  FMUL R133, R133, 1.4426950216293334961 ;  /* 0x3fb8aa3b85857820 */ /* 0x000fe40000400000 */
[----:B------:R-:W-:-:S03]  /*3340*/  FMUL R65, R65, 1.4426950216293334961 ;  /* 0x3fb8aa3b41417820 */ /* 0x000fc60000400000 */
[----:B------:R4:W-:Y:S01]  /*3350*/  MUFU.EX2 R104, R96 ;  /* 0x0000006000687308 */ /* 0x0009e20000000800 */
[----:B---3--:R-:W-:Y:S02]  /*3360*/  FMUL R88, R134, 1.4426950216293334961 ;  /* 0x3fb8aa3b86587820 */ /* 0x008fe40000400000 */
[----:B------:R-:W-:Y:S02]  /*3370*/  FMUL R64, R64, 1.4426950216293334961 ;  /* 0x3fb8aa3b40407820 */ /* 0x000fe40000400000 */
[----:B----4-:R-:W-:-:S03]  /*3380*/  FMUL R96, R135, 1.4426950216293334961 ;  /* 0x3fb8aa3b87607820 */ /* 0x010fc60000400000 */
[----:B------:R-:W-:Y:S01]  /*3390*/  MUFU.EX2 R68, R85 ;  /* 0x0000005500447308 */ /* 0x000fe20000000800 */
[----:B------:R-:W-:-:S07]  /*33a0*/  FMUL R19, R84, 1.4426950216293334961 ;  /* 0x3fb8aa3b54137820 */ /* 0x000fce0000400000 */
[----:B------:R-:W-:Y:S08]  /*33b0*/  MUFU.EX2 R162, R132 ;  /* 0x0000008400a27308 */ /* 0x000ff00000000800 */
[----:B------:R-:W-:Y:S08]  /*33c0*/  MUFU.EX2 R163, R133 ;  /* 0x0000008500a37308 */ /* 0x000ff00000000800 */
[----:B------:R-:W3:Y:S08]  /*33d0*/  MUFU.EX2 R84, R65 ;  /* 0x0000004100547308 */ /* 0x000ef00000000800 */
[----:B------:R-:W-:Y:S08]  /*33e0*/  MUFU.EX2 R89, R89 ;  /* 0x0000005900597308 */ /* 0x000ff00000000800 */
[----:B------:R-:W4:Y:S08]  /*33f0*/  MUFU.EX2 R97, R97 ;  /* 0x0000006100617308 */ /* 0x000f300000000800 */
[----:B------:R-:W-:Y:S08]  /*3400*/  MUFU.EX2 R88, R88 ;  /* 0x0000005800587308 */ /* 0x000ff00000000800 */
[----:B------:R-:W5:Y:S08]  /*3410*/  MUFU.EX2 R85, R64 ;  /* 0x0000004000557308 */ /* 0x000f700000000800 */
[----:B------:R-:W0:Y:S01]  /*3420*/  MUFU.EX2 R96, R96 ;  /* 0x0000006000607308 */ /* 0x000e220000000800 */
[C---:B---3--:R-:W-:Y:S01]  /*3430*/  FMUL R148, R84.reuse, R148 ;  /* 0x0000009454947220 */ /* 0x048fe20000400000 */
[----:B------:R-:W-:Y:S01]  /*3440*/  F2FP.BF16.PACK_AB R132, R165, R164 ;  /* 0x000000a4a584723e */ /* 0x000fe200000010ff */
[----:B------:R-:W-:Y:S01]  /*3450*/  FMUL R149, R84, R149 ;  /* 0x0000009554957220 */ /* 0x000fe20000400000 */
[----:B----4-:R-:W-:Y:S01]  /*3460*/  F2FP.BF16.PACK_AB R133, R97, R89 ;  /* 0x000000596185723e */ /* 0x010fe200000010ff */
[----:B------:R-:W-:Y:S01]  /*3470*/  FFMA R66, R66, c[0x0][0x188], -R76 ;  /* 0x0000620042427a23 */ /* 0x000fe2000000084c */
[----:B------:R-:W-:Y:S01]  /*3480*/  F2FP.BF16.PACK_AB R134, R163, R162 ;  /* 0x000000a2a386723e */ /* 0x000fe200000010ff */
[----:B------:R-:W-:-:S02]  /*3490*/  FMUL R124, R84, R124 ;  /* 0x0000007c547c7220 */ /* 0x000fc40000400000 */
[C---:B-----5:R-:W-:Y:S02]  /*34a0*/  FMUL R150, R85.reuse, R150 ;  /* 0x0000009655967220 */ /* 0x060fe40000400000 */
[C---:B------:R-:W-:Y:S02]  /*34b0*/  FMUL R151, R85.reuse, R151 ;  /* 0x0000009755977220 */ /* 0x040fe40000400000 */
[----:B------:R-:W-:Y:S02]  /*34c0*/  FMUL R125, R84, R125 ;  /* 0x0000007d547d7220 */ /* 0x000fe40000400000 */
[C---:B------:R-:W-:Y:S01]  /*34d0*/  FMUL R126, R85.reuse, R126 ;  /* 0x0000007e557e7220 */ /* 0x040fe20000400000 */
[----:B0-----:R-:W-:Y:S01]  /*34e0*/  F2FP.BF16.PACK_AB R135, R96, R88 ;  /* 0x000000586087723e */ /* 0x001fe200000010ff */
[----:B------:R-:W-:Y:S02]  /*34f0*/  FMUL R127, R85, R127 ;  /* 0x0000007f557f7220 */ /* 0x000fe40000400000 */
[----:B-1----:R-:W-:-:S02]  /*3500*/  FFMA R72, R67, c[0x0][0x188], -R76 ;  /* 0x0000620043487a23 */ /* 0x002fc4000000084c */
[----:B------:R-:W-:Y:S02]  /*3510*/  FMUL R100, R100, 1.4426950216293334961 ;  /* 0x3fb8aa3b64647820 */ /* 0x000fe40000400000 */
[----:B------:R-:W-:Y:S02]  /*3520*/  FMUL R101, R101, 1.4426950216293334961 ;  /* 0x3fb8aa3b65657820 */ /* 0x000fe40000400000 */
[----:B------:R-:W-:Y:S02]  /*3530*/  FMUL R66, R66, 1.4426950216293334961 ;  /* 0x3fb8aa3b42427820 */ /* 0x000fe40000400000 */
[----:B------:R-:W-:Y:S01]  /*3540*/  FMUL R72, R72, 1.4426950216293334961 ;  /* 0x3fb8aa3b48487820 */ /* 0x000fe20000400000 */
[----:B------:R-:W-:Y:S01]  /*3550*/  HMMA.16816.F32.BF16 R148, R132, R80, R148 ;  /* 0x000000508494723c */ /* 0x000fe20000041894 */
[----:B------:R-:W-:Y:S01]  /*3560*/  FFMA R73, R116, c[0x0][0x188], -R6 ;  /* 0x0000620074497a23 */ /* 0x000fe20000000806 */
[----:B------:R-:W-:Y:S01]  /*3570*/  MUFU.EX2 R12, R12 ;  /* 0x0000000c000c7308 */ /* 0x000fe20000000800 */
[----:B------:R-:W-:-:S02]  /*3580*/  FMUL R64, R84, R120 ;  /* 0x0000007854407220 */ /* 0x000fc40000400000 */
[----:B------:R-:W-:-:S03]  /*3590*/  FMUL R65, R84, R121 ;  /* 0x0000007954417220 */ /* 0x000fc60000400000 */
[----:B------:R-:W-:Y:S02]  /*35a0*/  HMMA.16816.F32.BF16 R124, R132, R144, R124 ;  /* 0x00000090847c723c */ /* 0x000fe4000004187c */
[----:B------:R-:W-:Y:S01]  /*35b0*/  MUFU.EX2 R100, R100 ;  /* 0x0000006400647308 */ /* 0x000fe20000000800 */
[----:B------:R-:W-:Y:S02]  /*35c0*/  FMUL R67, R85, R123 ;  /* 0x0000007b55437220 */ /* 0x000fe40000400000 */
[C---:B------:R-:W-:Y:S02]  /*35d0*/  FMUL R128, R84.reuse, R128 ;  /* 0x0000008054807220 */ /* 0x040fe40000400000 */
[----:B------:R-:W-:-:S03]  /*35e0*/  FMUL R129, R84, R129 ;  /* 0x0000008154817220 */ /* 0x000fc60000400000 */
[----:B------:R-:W0:Y:S01]  /*35f0*/  MUFU.EX2 R101, R101 ;  /* 0x0000006500657308 */ /* 0x000e220000000800 */
[C---:B------:R-:W-:Y:S02]  /*3600*/  FMUL R130, R85.reuse, R130 ;  /* 0x0000008255827220 */ /* 0x040fe40000400000 */
[----:B------:R-:W-:-:S05]  /*3610*/  FMUL R131, R85, R131 ;  /* 0x0000008355837220 */ /* 0x000fca0000400000 */
[----:B------:R1:W-:Y:S01]  /*3620*/  MUFU.EX2 R144, R66 ;  /* 0x0000004200907308 */ /* 0x0003e20000000800 */
[----:B------:R-:W-:Y:S01]  /*3630*/  FFMA R92, R92, c[0x0][0x188], -R6 ;  /* 0x000062005c5c7a23 */ /* 0x000fe20000000806 */
[----:B------:R-:W-:Y:S01]  /*3640*/  LOP3.LUT R176, R9, 0x40, RZ, 0x3c, !PT ;  /* 0x0000004009b07812 */ /* 0x000fe200078e3cff */
[----:B------:R-:W-:-:S05]  /*3650*/  FMUL R73, R73, 1.4426950216293334961 ;  /* 0x3fb8aa3b49497820 */ /* 0x000fca0000400000 */
[----:B------:R-:W3:Y:S01]  /*3660*/  MUFU.EX2 R116, R72 ;  /* 0x0000004800747308 */ /* 0x000ee20000000800 */
[----:B-1----:R-:W-:Y:S02]  /*3670*/  FMUL R66, R85, R122 ;  /* 0x0000007a55427220 */ /* 0x002fe40000400000 */
[----:B------:R-:W-:Y:S01]  /*3680*/  FFMA R74, R74, c[0x0][0x188], -R76 ;  /* 0x000062004a4a7a23 */ /* 0x000fe2000000084c */
[----:B--2---:R-:W-:Y:S01]  /*3690*/  HMMA.16816.F32.BF16 R128, R132, R136, R128 ;  /* 0x000000888480723c */ /* 0x004fe20000041880 */
[----:B------:R-:W-:-:S03]  /*36a0*/  FMUL R17, R92, 1.4426950216293334961 ;  /* 0x3fb8aa3b5c117820 */ /* 0x000fc60000400000 */
[----:B------:R1:W-:Y:S03]  /*36b0*/  MUFU.EX2 R92, R73 ;  /* 0x00000049005c7308 */ /* 0x0003e60000000800 */
[----:B------:R-:W-:Y:S01]  /*36c0*/  FFMA R136, R75, c[0x0][0x188], -R76 ;  /* 0x000062004b887a23 */ /* 0x000fe2000000084c */
[----:B------:R-:W-:Y:S01]  /*36d0*/  HMMA.16816.F32.BF16 R64, R132, R140, R64 ;  /* 0x0000008c8440723c */ /* 0x000fe20000041840 */
[----:B------:R-:W-:-:S06]  /*36e0*/  F2FP.BF16.PACK_AB R120, R161, R160 ;  /* 0x000000a0a178723e */ /* 0x000fcc00000010ff */
[----:B------:R-:W-:Y:S02]  /*36f0*/  FMUL R132, R74, 1.4426950216293334961 ;  /* 0x3fb8aa3b4a847820 */ /* 0x000fe40000400000 */
[----:B-1----:R-:W1:Y:S01]  /*3700*/  LDSM.16.M88.4 R72, [R176] ;  /* 0x00000000b048783b */ /* 0x002e620000000200 */
[----:B0-----:R-:W-:Y:S02]  /*3710*/  F2FP.BF16.PACK_AB R121, R101, R100 ;  /* 0x000000646579723e */ /* 0x001fe400000010ff */
[----:B------:R-:W-:Y:S02]  /*3720*/  F2FP.BF16.PACK_AB R122, R12, R158 ;  /* 0x0000009e0c7a723e */ /* 0x000fe400000010ff */
[----:B---3--:R-:W-:Y:S01]  /*3730*/  F2FP.BF16.PACK_AB R123, R116, R144 ;  /* 0x00000090747b723e */ /* 0x008fe200000010ff */
[--C-:B------:R-:W-:Y:S02]  /*3740*/  FFMA R108, R108, c[0x0][0x188], -R6.reuse ;  /* 0x000062006c6c7a23 */ /* 0x100fe40000000806 */
[----:B------:R-:W-:-:S02]  /*3750*/  FFMA R109, R109, c[0x0][0x188], -R6 ;  /* 0x000062006d6d7a23 */ /* 0x000fc40000000806 */
[--C-:B------:R-:W-:Y:S02]  /*3760*/  FFMA R110, R110, c[0x0][0x188], -R76.reuse ;  /* 0x000062006e6e7a23 */ /* 0x100fe4000000084c */
[----:B------:R-:W-:Y:S01]  /*3770*/  FFMA R111, R111, c[0x0][0x188], -R76 ;  /* 0x000062006f6f7a23 */ /* 0x000fe2000000084c */
[----:B------:R-:W-:Y:S01]  /*3780*/  HMMA.16816.F32.BF16 R148, R120, R82, R148 ;  /* 0x000000527894723c */ /* 0x000fe20000041894 */
[----:B------:R-:W-:Y:S01]  /*3790*/  FFMA R93, R93, c[0x0][0x188], -R6 ;  /* 0x000062005d5d7a23 */ /* 0x000fe20000000806 */
[----:B------:R-:W0:Y:S01]  /*37a0*/  LDSM.16.M88.4 R80, [R176+0x800] ;  /* 0x00080000b050783b */ /* 0x000e220000000200 */
[----:B------:R-:W-:Y:S02]  /*37b0*/  FMUL R136, R136, 1.4426950216293334961 ;  /* 0x3fb8aa3b88887820 */ /* 0x000fe40000400000 */
[----:B------:R-:W-:Y:S02]  /*37c0*/  FMUL R108, R108, 1.4426950216293334961 ;  /* 0x3fb8aa3b6c6c7820 */ /* 0x000fe40000400000 */
[----:B------:R-:W-:-:S02]  /*37d0*/  FMUL R109, R109, 1.4426950216293334961 ;  /* 0x3fb8aa3b6d6d7820 */ /* 0x000fc40000400000 */
[----:B------:R-:W-:Y:S02]  /*37e0*/  FMUL R110, R110, 1.4426950216293334961 ;  /* 0x3fb8aa3b6e6e7820 */ /* 0x000fe40000400000 */
[----:B------:R-:W-:Y:S02]  /*37f0*/  FMUL R111, R111, 1.4426950216293334961 ;  /* 0x3fb8aa3b6f6f7820 */ /* 0x000fe40000400000 */
[----:B------:R-:W-:Y:S01]  /*3800*/  FMUL R18, R93, 1.4426950216293334961 ;  /* 0x3fb8aa3b5d127820 */ /* 0x000fe20000400000 */
[----:B------:R-:W2:Y:S01]  /*3810*/  MUFU.EX2 R13, R13 ;  /* 0x0000000d000d7308 */ /* 0x000ea20000000800 */
[--C-:B------:R-:W-:Y:S02]  /*3820*/  FFMA R93, R117, c[0x0][0x188], -R6.reuse ;  /* 0x00006200755d7a23 */ /* 0x100fe40000000806 */
[--C-:B------:R-:W-:Y:S02]  /*3830*/  FFMA R112, R112, c[0x0][0x188], -R6.reuse ;  /* 0x0000620070707a23 */ /* 0x100fe40000000806 */
[----:B------:R-:W-:-:S03]  /*3840*/  FFMA R113, R113, c[0x0][0x188], -R6 ;  /* 0x0000620071717a23 */ /* 0x000fc60000000806 */
[----:B------:R-:W-:Y:S01]  /*3850*/  MUFU.EX2 R166, R108 ;  /* 0x0000006c00a67308 */ /* 0x000fe20000000800 */
[----:B------:R-:W-:-:S07]  /*3860*/  FFMA R114, R114, c[0x0][0x188], -R76 ;  /* 0x0000620072727a23 */ /* 0x000fce000000084c */
[----:B------:R-:W-:Y:S01]  /*3870*/  MUFU.EX2 R167, R109 ;  /* 0x0000006d00a77308 */ /* 0x000fe20000000800 */
[----:B------:R-:W-:-:S07]  /*3880*/  FMUL R112, R112, 1.4426950216293334961 ;  /* 0x3fb8aa3b70707820 */ /* 0x000fce0000400000 */
[----:B------:R-:W-:Y:S01]  /*3890*/  MUFU.EX2 R132, R132 ;  /* 0x0000008400847308 */ /* 0x000fe20000000800 */
[----:B------:R-:W-:-:S07]  /*38a0*/  FMUL R113, R113, 1.4426950216293334961 ;  /* 0x3fb8aa3b71717820 */ /* 0x000fce0000400000 */
[----:B------:R-:W3:Y:S01]  /*38b0*/  MUFU.EX2 R136, R136 ;  /* 0x0000008800887308 */ /* 0x000ee20000000800 */
[----:B------:R-:W-:-:S07]  /*38c0*/  FMUL R114, R114, 1.4426950216293334961 ;  /* 0x3fb8aa3b72727820 */ /* 0x000fce0000400000 */
[----:B------:R-:W-:Y:S01]  /*38d0*/  MUFU.EX2 R133, R110 ;  /* 0x0000006e00857308 */ /* 0x000fe20000000800 */
[----:B------:R-:W-:-:S07]  /*38e0*/  FFMA R135, R115, c[0x0][0x188], -R76 ;  /* 0x0000620073877a23 */ /* 0x000fce000000084c */
[----:B------:R4:W5:Y:S01]  /*38f0*/  MUFU.EX2 R117, R111 ;  /* 0x0000006f00757308 */ /* 0x0009620000000800 */
[----:B------:R-:W-:Y:S01]  /*3900*/  FMUL R135, R135, 1.4426950216293334961 ;  /* 0x3fb8aa3b87877820 */ /* 0x000fe20000400000 */
[----:B------:R-:W-:Y:S01]  /*3910*/  HMMA.16816.F32.BF16 R124, R120, R146, R124 ;  /* 0x00000092787c723c */ /* 0x000fe2000004187c */
[----:B------:R-:W-:Y:S02]  /*3920*/  FFMA R90, R90, c[0x0][0x188], -R76 ;  /* 0x000062005a5a7a23 */ /* 0x000fe4000000084c */
[----:B------:R-:W-:-:S03]  /*3930*/  FADD R164, R164, R165 ;  /* 0x000000a5a4a47221 */ /* 0x000fc60000000000 */
[----:B------:R-:W-:Y:S01]  /*3940*/  MUFU.EX2 R168, R112 ;  /* 0x0000007000a87308 */ /* 0x000fe20000000800 */
[----:B----4-:R-:W4:Y:S01]  /*3950*/  LDSM.16.M88.4 R108, [R176+0x1000] ;  /* 0x00100000b06c783b */ /* 0x010f220000000200 */
[C---:B------:R-:W-:Y:S06]  /*3960*/  HMMA.16816.F32.BF16 R64, R120.reuse, R142, R64 ;  /* 0x0000008e7840723c */ /* 0x040fec0000041840 */
[----:B------:R-:W0:Y:S02]  /*3970*/  MUFU.EX2 R170, R113 ;  /* 0x0000007100aa7308 */ /* 0x000e240000000800 */
[----:B------:R-:W-:Y:S06]  /*3980*/  HMMA.16816.F32.BF16 R128, R120, R138, R128 ;  /* 0x0000008a7880723c */ /* 0x000fec0000041880 */
[----:B------:R0:W-:Y:S01]  /*3990*/  MUFU.EX2 R134, R114 ;  /* 0x0000007200867308 */ /* 0x0001e20000000800 */
[----:B--2---:R-:W-:-:S02]  /*39a0*/  F2FP.BF16.PACK_AB R120, R159, R13 ;  /* 0x0000000d9f78723e */ /* 0x004fc400000010ff */
[----:B---3--:R-:W-:Y:S02]  /*39b0*/  F2FP.BF16.PACK_AB R121, R136, R132 ;  /* 0x000000848879723e */ /* 0x008fe400000010ff */
[----:B------:R-:W-:Y:S01]  /*39c0*/  F2FP.BF16.PACK_AB R122, R167, R166 ;  /* 0x000000a6a77a723e */ /* 0x000fe200000010ff */
[----:B0-----:R-:W0:Y:S02]  /*39d0*/  LDSM.16.M88.4 R112, [R176+0x1800] ;  /* 0x00180000b070783b */ /* 0x001e240000000200 */
[----:B------:R2:W3:Y:S01]  /*39e0*/  MUFU.EX2 R137, R135 ;  /* 0x0000008700897308 */ /* 0x0004e20000000800 */
[----:B-----5:R-:W-:Y:S01]  /*39f0*/  F2FP.BF16.PACK_AB R123, R117, R133 ;  /* 0x00000085757b723e */ /* 0x020fe200000010ff */
[----:B------:R-:W-:Y:S02]  /*3a00*/  FADD R164, R162, R164 ;  /* 0x000000a4a2a47221 */ /* 0x000fe40000000000 */
[----:B--2---:R-:W-:Y:S02]  /*3a10*/  FMUL R135, R90, 1.4426950216293334961 ;  /* 0x3fb8aa3b5a877820 */ /* 0x004fe40000400000 */
[----:B------:R-:W-:-:S02]  /*3a20*/  FFMA R90, R91, c[0x0][0x188], -R76 ;  /* 0x000062005b5a7a23 */ /* 0x000fc4000000084c */
[----:B-1----:R-:W-:Y:S01]  /*3a30*/  HMMA.16816.F32.BF16 R148, R120, R72, R148 ;  /* 0x000000487894723c */ /* 0x002fe20000041894 */
[----:B------:R-:W-:Y:S02]  /*3a40*/  FADD R89, R89, R97 ;  /* 0x0000006159597221 */ /* 0x000fe40000000000 */
[----:B------:R-:W-:Y:S02]  /*3a50*/  FMUL R90, R90, 1.4426950216293334961 ;  /* 0x3fb8aa3b5a5a7820 */ /* 0x000fe40000400000 */
[----:B------:R-:W-:Y:S01]  /*3a60*/  FADD R163, R163, R164 ;  /* 0x000000a4a3a37221 */ /* 0x000fe20000000000 */
[----:B------:R-:W-:Y:S01]  /*3a70*/  MUFU.EX2 R135, R135 ;  /* 0x0000008700877308 */ /* 0x000fe20000000800 */
[----:B------:R-:W-:Y:S02]  /*3a80*/  FFMA R72, R106, c[0x0][0x188], -R76 ;  /* 0x000062006a487a23 */ /* 0x000fe4000000084c */
[----:B------:R-:W-:Y:S02]  /*3a90*/  FADD R89, R88, R89 ;  /* 0x0000005958597221 */ /* 0x000fe40000000000 */
[----:B------:R-:W-:-:S03]  /*3aa0*/  FADD R160, R160, R163 ;  /* 0x000000a3a0a07221 */ /* 0x000fc60000000000 */
[----:B------:R-:W1:Y:S01]  /*3ab0*/  MUFU.EX2 R106, R90 ;  /* 0x0000005a006a7308 */ /* 0x000e620000000800 */
[----:B------:R-:W-:Y:S02]  /*3ac0*/  FMUL R72, R72, 1.4426950216293334961 ;  /* 0x3fb8aa3b48487820 */ /* 0x000fe40000400000 */
[----:B------:R-:W-:Y:S02]  /*3ad0*/  FADD R96, R96, R89 ;  /* 0x0000005960607221 */ /* 0x000fe40000000000 */
[----:B------:R-:W-:Y:S02]  /*3ae0*/  FADD R161, R161, R160 ;  /* 0x000000a0a1a17221 */ /* 0x000fe40000000000 */
[----:B------:R-:W-:Y:S02]  /*3af0*/  FFMA R73, R107, c[0x0][0x188], -R76 ;  /* 0x000062006b497a23 */ /* 0x000fe4000000084c */
[----:B------:R2:W-:Y:S01]  /*3b00*/  MUFU.EX2 R107, R72 ;  /* 0x00000048006b7308 */ /* 0x0005e20000000800 */
[----:B------:R-:W-:Y:S01]  /*3b10*/  FADD R96, R100, R96 ;  /* 0x0000006064607221 */ /* 0x000fe20000000000 */
[----:B------:R-:W-:Y:S01]  /*3b20*/  HMMA.16816.F32.BF16 R124, R120, R80, R124 ;  /* 0x00000050787c723c */ /* 0x000fe2000004187c */
[----:B------:R-:W-:-:S02]  /*3b30*/  FADD R161, R158, R161 ;  /* 0x000000a19ea17221 */ /* 0x000fc40000000000 */
[----:B------:R-:W-:Y:S02]  /*3b40*/  FADD R101, R101, R96 ;  /* 0x0000006065657221 */ /* 0x000fe40000000000 */
[--C-:B--2---:R-:W-:Y:S02]  /*3b50*/  FFMA R72, R79, c[0x0][0x188], -R76.reuse ;  /* 0x000062004f487a23 */ /* 0x104fe4000000084c */
[--C-:B------:R-:W-:Y:S02]  /*3b60*/  FFMA R81, R78, c[0x0][0x188], -R76.reuse ;  /* 0x000062004e517a23 */ /* 0x100fe4000000084c */
[----:B------:R-:W-:Y:S02]  /*3b70*/  FMUL R100, R72, 1.4426950216293334961 ;  /* 0x3fb8aa3b48647820 */ /* 0x000fe40000400000 */
[----:B------:R-:W-:Y:S01]  /*3b80*/  FADD R72, R12, R161 ;  /* 0x000000a10c487221 */ /* 0x000fe20000000000 */
[----:B------:R-:W-:Y:S01]  /*3b90*/  F2FP.BF16.PACK_AB R88, R170, R168 ;  /* 0x000000a8aa58723e */ /* 0x000fe200000010ff */
[----:B------:R-:W-:Y:S01]  /*3ba0*/  FMUL R79, R81, 1.4426950216293334961 ;  /* 0x3fb8aa3b514f7820 */ /* 0x000fe20000400000 */
[----:B---3--:R-:W-:Y:S01]  /*3bb0*/  F2FP.BF16.PACK_AB R89, R137, R134 ;  /* 0x000000868959723e */ /* 0x008fe200000010ff */
[----:B------:R-:W-:Y:S01]  /*3bc0*/  FMUL R78, R73, 1.4426950216293334961 ;  /* 0x3fb8aa3b494e7820 */ /* 0x000fe20000400000 */
[----:B------:R-:W-:Y:S01]  /*3bd0*/  F2FP.BF16.PACK_AB R90, R172, R169 ;  /* 0x000000a9ac5a723e */ /* 0x000fe200000010ff */
[----:B------:R-:W-:Y:S01]  /*3be0*/  FADD R81, R144, R101 ;  /* 0x0000006590517221 */ /* 0x000fe20000000000 */
[----:B-1----:R-:W-:Y:S01]  /*3bf0*/  F2FP.BF16.PACK_AB R91, R106, R135 ;  /* 0x000000876a5b723e */ /* 0x002fe200000010ff */
[----:B------:R-:W-:-:S02]  /*3c00*/  FFMA R73, R98, c[0x0][0x188], -R76 ;  /* 0x0000620062497a23 */ /* 0x000fc4000000084c */
[----:B------:R-:W-:Y:S02]  /*3c10*/  FADD R72, R13, R72 ;  /* 0x000000480d487221 */ /* 0x000fe40000000000 */
[----:B------:R-:W-:Y:S02]  /*3c20*/  FFMA R80, R99, c[0x0][0x188], -R76 ;  /* 0x0000620063507a23 */ /* 0x000fe4000000084c */
[----:B------:R-:W1:Y:S01]  /*3c30*/  LDSM.16.M88.4 R96, [R9+0x80] ;  /* 0x000080000960783b */ /* 0x000e620000000200 */
[----:B------:R-:W-:Y:S01]  /*3c40*/  FADD R81, R116, R81 ;  /* 0x0000005174517221 */ /* 0x000fe20000000000 */
[----:B------:R-:W-:Y:S01]  /*3c50*/  HMMA.16816.F32.BF16 R148, R88, R74, R148 ;  /* 0x0000004a5894723c */ /* 0x000fe20000041894 */
[----:B------:R-:W-:Y:S02]  /*3c60*/  FMUL R13, R73, 1.4426950216293334961 ;  /* 0x3fb8aa3b490d7820 */ /* 0x000fe40000400000 */
[----:B------:R-:W-:Y:S02]  /*3c70*/  FADD R159, R159, R72 ;  /* 0x000000489f9f7221 */ /* 0x000fe40000000000 */
[----:B------:R-:W2:Y:S01]  /*3c80*/  LDSM.16.M88.4 R72, [R9+0x880] ;  /* 0x000880000948783b */ /* 0x000ea20000000200 */
[----:B------:R-:W-:-:S02]  /*3c90*/  FADD R81, R132, R81 ;  /* 0x0000005184517221 */ /* 0x000fc40000000000 */
[----:B----4-:R-:W-:Y:S02]  /*3ca0*/  HMMA.16816.F32.BF16 R64, R120, R108, R64 ;  /* 0x0000006c7840723c */ /* 0x010fe40000041840 */
[----:B------:R-:W-:Y:S02]  /*3cb0*/  FADD R136, R136, R81 ;  /* 0x0000005188887221 */ /* 0x000fe40000000000 */
[----:B------:R-:W-:-:S04]  /*3cc0*/  FMUL R173, R173, 1.4426950216293334961 ;  /* 0x3fb8aa3badad7820 */ /* 0x000fc80000400000 */
[----:B0-----:R-:W-:Y:S01]  /*3cd0*/  HMMA.16816.F32.BF16 R128, R120, R112, R128 ;  /* 0x000000707880723c */ /* 0x001fe20000041880 */
[----:B------:R-:W-:Y:S02]  /*3ce0*/  FADD R166, R166, R159 ;  /* 0x0000009fa6a67221 */ /* 0x000fe40000000000 */
[----:B------:R-:W-:Y:S01]  /*3cf0*/  FADD R136, R133, R136 ;  /* 0x0000008885887221 */ /* 0x000fe20000000000 */
[----:B------:R-:W0:Y:S01]  /*3d00*/  MUFU.EX2 R173, R173 ;  /* 0x000000ad00ad7308 */ /* 0x000e220000000800 */
[----:B------:R-:W-:Y:S01]  /*3d10*/  FADD R167, R167, R166 ;  /* 0x000000a6a7a77221 */ /* 0x000fe20000000000 */
[----:B------:R-:W-:Y:S01]  /*3d20*/  LDSM.16.M88.4 R120, [R176+0x1080] ;  /* 0x00108000b078783b */ /* 0x000fe20000000200 */
[----:B------:R-:W-:Y:S01]  /*3d30*/  FADD R117, R117, R136 ;  /* 0x0000008875757221 */ /* 0x000fe20000000000 */
[----:B------:R-:W-:Y:S01]  /*3d40*/  HMMA.16816.F32.BF16 R124, R88, R82, R124 ;  /* 0x00000052587c723c */ /* 0x000fe2000004187c */
[----:B------:R-:W-:-:S03]  /*3d50*/  FADD R167, R168, R167 ;  /* 0x000000a7a8a77221 */ /* 0x000fc60000000000 */
[----:B------:R-:W3:Y:S01]  /*3d60*/  MUFU.EX2 R78, R78 ;  /* 0x0000004e004e7308 */ /* 0x000ee20000000800 */
[----:B------:R-:W-:-:S07]  /*3d70*/  FADD R134, R134, R117 ;  /* 0x0000007586867221 */ /* 0x000fce0000000000 */
[----:B------:R-:W-:Y:S01]  /*3d80*/  MUFU.EX2 R79, R79 ;  /* 0x0000004f004f7308 */ /* 0x000fe20000000800 */
[----:B------:R-:W-:Y:S02]  /*3d90*/  FMUL R108, R80, 1.4426950216293334961 ;  /* 0x3fb8aa3b506c7820 */ /* 0x000fe40000400000 */
[----:B------:R-:W4:Y:S05]  /*3da0*/  LDSM.16.M88.4 R80, [R9+0x1080] ;  /* 0x001080000950783b */ /* 0x000f2a0000000200 */
[----:B------:R-:W5:Y:S01]  /*3db0*/  MUFU.EX2 R12, R100 ;  /* 0x00000064000c7308 */ /* 0x000f620000000800 */
[----:B------:R-:W-:Y:S02]  /*3dc0*/  FADD R170, R170, R167 ;  /* 0x000000a7aaaa7221 */ /* 0x000fe40000000000 */
[----:B------:R-:W-:-:S02]  /*3dd0*/  FADD R134, R137, R134 ;  /* 0x0000008689867221 */ /* 0x000fc40000000000 */
[----:B------:R-:W-:Y:S02]  /*3de0*/  FADD R169, R169, R170 ;  /* 0x000000aaa9a97221 */ /* 0x000fe40000000000 */
[----:B------:R-:W-:Y:S01]  /*3df0*/  FADD R135, R135, R134 ;  /* 0x0000008687877221 */ /* 0x000fe20000000000 */
[----:B------:R-:W-:Y:S01]  /*3e00*/  HMMA.16816.F32.BF16 R64, R88, R110, R64 ;  /* 0x0000006e5840723c */ /* 0x000fe20000041840 */
[----:B------:R-:W-:Y:S02]  /*3e10*/  FADD R172, R172, R169 ;  /* 0x000000a9acac7221 */ /* 0x000fe40000000000 */
[----:B------:R-:W-:Y:S02]  /*3e20*/  FADD R106, R106, R135 ;  /* 0x000000876a6a7221 */ /* 0x000fe40000000000 */
[----:B------:R-:W-:-:S03]  /*3e30*/  FFMA R102, R102, c[0x0][0x188], -R76 ;  /* 0x0000620066667a23 */ /* 0x000fc6000000084c */
[----:B------:R-:W-:Y:S01]  /*3e40*/  HMMA.16816.F32.BF16 R128, R88, R114, R128 ;  /* 0x000000725880723c */ /* 0x000fe20000041880 */
[----:B------:R-:W-:Y:S01]  /*3e50*/  FFMA R110, R103, c[0x0][0x188], -R76 ;  /* 0x00006200676e7a23 */ /* 0x000fe2000000084c */
[----:B------:R-:W1:Y:S01]  /*3e60*/  MUFU.EX2 R13, R13 ;  /* 0x0000000d000d7308 */ /* 0x000e620000000800 */
[----:B------:R-:W-:-:S04]  /*3e70*/  FADD R172, R105, R172 ;  /* 0x000000ac69ac7221 */ /* 0x000fc80000000000 */
[----:B0-----:R-:W-:Y:S02]  /*3e80*/  F2FP.BF16.PACK_AB R88, R173, R105 ;  /* 0x00000069ad58723e */ /* 0x001fe400000010ff */
[----:B---3--:R-:W-:Y:S02]  /*3e90*/  F2FP.BF16.PACK_AB R89, R78, R107 ;  /* 0x0000006b4e59723e */ /* 0x008fe400000010ff */
[----:B------:R-:W-:Y:S02]  /*3ea0*/  F2FP.BF16.PACK_AB R90, R171, R174 ;  /* 0x000000aeab5a723e */ /* 0x000fe400000010ff */
[----:B-----5:R-:W-:Y:S01]  /*3eb0*/  F2FP.BF16.PACK_AB R91, R12, R79 ;  /* 0x0000004f0c5b723e */ /* 0x020fe200000010ff */
[----:B------:R-:W-:Y:S02]  /*3ec0*/  FMUL R15, R15, 1.4426950216293334961 ;  /* 0x3fb8aa3b0f0f7820 */ /* 0x000fe40000400000 */
[----:B------:R-:W-:Y:S01]  /*3ed0*/  FADD R107, R107, R106 ;  /* 0x0000006a6b6b7221 */ /* 0x000fe20000000000 */
[----:B------:R-:W0:Y:S01]  /*3ee0*/  MUFU.EX2 R14, R14 ;  /* 0x0000000e000e7308 */ /* 0x000e220000000800 */
[----:B------:R-:W-:-:S02]  /*3ef0*/  FMUL R109, R102, 1.4426950216293334961 ;  /* 0x3fb8aa3b666d7820 */ /* 0x000fc40000400000 */
[----:B------:R-:W-:Y:S01]  /*3f00*/  FMUL R110, R110, 1.4426950216293334961 ;  /* 0x3fb8aa3b6e6e7820 */ /* 0x000fe20000400000 */
[C---:B-1----:R-:W-:Y:S01]  /*3f10*/  HMMA.16816.F32.BF16 R148, R88.reuse, R96, R148 ;  /* 0x000000605894723c */ /* 0x042fe20000041894 */
[----:B------:R-:W-:Y:S01]  /*3f20*/  FADD R173, R173, R172 ;  /* 0x000000acadad7221 */ /* 0x000fe20000000000 */
[----:B------:R-:W1:Y:S02]  /*3f30*/  LDSM.16.M88.4 R100, [R9+0x1880] ;  /* 0x001880000964783b */ /* 0x000e640000000200 */
[----:B------:R-:W3:Y:S01]  /*3f40*/  MUFU.EX2 R108, R108 ;  /* 0x0000006c006c7308 */ /* 0x000ee20000000800 */
[----:B------:R-:W-:Y:S02]  /*3f50*/  FFMA R94, R94, c[0x0][0x188], -R76 ;  /* 0x000062005e5e7a23 */ /* 0x000fe4000000084c */
[----:B------:R-:W-:Y:S01]  /*3f60*/  FADD R96, R78, R107 ;  /* 0x0000006b4e607221 */ /* 0x000fe20000000000 */
[----:B--2---:R-:W-:Y:S01]  /*3f70*/  HMMA.16816.F32.BF16 R124, R88, R72, R124 ;  /* 0x00000048587c723c */ /* 0x004fe2000004187c */
[----:B------:R-:W-:-:S03]  /*3f80*/  FADD R174, R174, R173 ;  /* 0x000000adaeae7221 */ /* 0x000fc60000000000 */
[----:B------:R-:W-:Y:S01]  /*3f90*/  MUFU.EX2 R15, R15 ;  /* 0x0000000f000f7308 */ /* 0x000fe20000000800 */
[----:B------:R-:W-:Y:S02]  /*3fa0*/  FMUL R94, R94, 1.4426950216293334961 ;  /* 0x3fb8aa3b5e5e7820 */ /* 0x000fe40000400000 */
[----:B------:R-:W-:-:S05]  /*3fb0*/  FADD R73, R79, R96 ;  /* 0x000000604f497221 */ /* 0x000fca0000000000 */
[----:B------:R-:W2:Y:S01]  /*3fc0*/  MUFU.EX2 R16, R16 ;  /* 0x0000001000107308 */ /* 0x000ea20000000800 */
[----:B------:R-:W-:Y:S02]  /*3fd0*/  FADD R171, R171, R174 ;  /* 0x000000aeabab7221 */ /* 0x000fe40000000000 */
[----:B------:R-:W-:-:S05]  /*3fe0*/  FFMA R95, R95, c[0x0][0x188], -R76 ;  /* 0x000062005f5f7a23 */ /* 0x000fca000000084c */
[----:B------:R-:W-:Y:S01]  /*3ff0*/  MUFU.EX2 R109, R109 ;  /* 0x0000006d006d7308 */ /* 0x000fe20000000800 */
[----:B------:R-:W-:-:S07]  /*4000*/  FADD R12, R12, R73 ;  /* 0x000000490c0c7221 */ /* 0x000fce0000000000 */
[----:B------:R-:W5:Y:S01]  /*4010*/  MUFU.EX2 R110, R110 ;  /* 0x0000006e006e7308 */ /* 0x000f620000000800 */
[----:B------:R-:W-:Y:S02]  /*4020*/  FADD R171, R104, R171 ;  /* 0x000000ab68ab7221 */ /* 0x000fe40000000000 */
[----:B------:R-:W-:Y:S02]  /*4030*/  FMUL R95, R95, 1.4426950216293334961 ;  /* 0x3fb8aa3b5f5f7820 */ /* 0x000fe40000400000 */
[----:B------:R-:W-:Y:S02]  /*4040*/  FFMA R72, R86, c[0x0][0x188], -R76 ;  /* 0x0000620056487a23 */ /* 0x000fe4000000084c */
[----:B------:R-:W-:Y:S01]  /*4050*/  FADD R73, R13, R12 ;  /* 0x0000000c0d497221 */ /* 0x000fe20000000000 */
[----:B------:R-:W1:Y:S01]  /*4060*/  MUFU.EX2 R17, R17 ;  /* 0x0000001100117308 */ /* 0x000e620000000800 */
[----:B------:R-:W-:Y:S01]  /*4070*/  FFMA R87, R87, c[0x0][0x188], -R76 ;  /* 0x0000620057577a23 */ /* 0x000fe2000000084c */
[C---:B0-----:R-:W-:Y:S01]  /*4080*/  F2FP.BF16.PACK_AB R104, R14.reuse, R104 ;  /* 0x000000680e68723e */ /* 0x041fe200000010ff */
[----:B------:R-:W-:Y:S01]  /*4090*/  FADD R14, R14, R171 ;  /* 0x000000ab0e0e7221 */ /* 0x000fe20000000000 */
[----:B---3--:R-:W-:-:S04]  /*40a0*/  F2FP.BF16.PACK_AB R105, R108, R13 ;  /* 0x0000000d6c69723e */ /* 0x008fc800000010ff */
[----:B------:R-:W0:Y:S01]  /*40b0*/  MUFU.EX2 R94, R94 ;  /* 0x0000005e005e7308 */ /* 0x000e220000000800 */
[----:B------:R-:W-:Y:S02]  /*40c0*/  FMUL R72, R72, 1.4426950216293334961 ;  /* 0x3fb8aa3b48487820 */ /* 0x000fe40000400000 */
[----:B------:R-:W-:Y:S01]  /*40d0*/  FADD R108, R108, R73 ;  /* 0x000000496c6c7221 */ /* 0x000fe20000000000 */
[----:B--2---:R-:W-:Y:S01]  /*40e0*/  F2FP.BF16.PACK_AB R106, R16, R15 ;  /* 0x0000000f106a723e */ /* 0x004fe200000010ff */
[----:B------:R-:W-:-:S03]  /*40f0*/  FMUL R79, R87, 1.4426950216293334961 ;  /* 0x3fb8aa3b574f7820 */ /* 0x000fc60000400000 */
[----:B------:R-:W2:Y:S01]  /*4100*/  MUFU.EX2 R18, R18 ;  /* 0x0000001200127308 */ /* 0x000ea20000000800 */
[----:B------:R-:W-:Y:S01]  /*4110*/  FFMA R70, R70, c[0x0][0x188], -R76 ;  /* 0x0000620046467a23 */ /* 0x000fe2000000084c */
[----:B-----5:R-:W-:Y:S01]  /*4120*/  F2FP.BF16.PACK_AB R107, R110, R109 ;  /* 0x0000006d6e6b723e */ /* 0x020fe200000010ff */
[----:B------:R-:W-:-:S05]  /*4130*/  FADD R15, R15, R14 ;  /* 0x0000000e0f0f7221 */ /* 0x000fca0000000000 */
[----:B------:R-:W3:Y:S01]  /*4140*/  MUFU.EX2 R86, R95 ;  /* 0x0000005f00567308 */ /* 0x000ee20000000800 */
[----:B------:R-:W-:Y:S01]  /*4150*/  FADD R109, R109, R108 ;  /* 0x0000006c6d6d7221 */ /* 0x000fe20000000000 */
[----:B----4-:R-:W-:Y:S01]  /*4160*/  HMMA.16816.F32.BF16 R64, R88, R80, R64 ;  /* 0x000000505840723c */ /* 0x010fe20000041840 */
[----:B------:R-:W-:Y:S02]  /*4170*/  FFMA R69, R69, c[0x0][0x188], -R6 ;  /* 0x0000620045457a23 */ /* 0x000fe40000000806 */
[----:B------:R-:W-:-:S03]  /*4180*/  FMUL R70, R70, 1.4426950216293334961 ;  /* 0x3fb8aa3b46467820 */ /* 0x000fc60000400000 */
[----:B------:R-:W4:Y:S01]  /*4190*/  MUFU.EX2 R19, R19 ;  /* 0x0000001300137308 */ /* 0x000f220000000800 */
[----:B------:R-:W-:Y:S02]  /*41a0*/  FFMA R71, R71, c[0x0][0x188], -R76 ;  /* 0x0000620047477a23 */ /* 0x000fe4000000084c */
[----:B------:R-:W-:-:S05]  /*41b0*/  FADD R16, R16, R15 ;  /* 0x0000000f10107221 */ /* 0x000fca0000000000 */
[----:B------:R-:W5:Y:S01]  /*41c0*/  MUFU.EX2 R78, R72 ;  /* 0x00000048004e7308 */ /* 0x000f620000000800 */
[----:B------:R-:W-:Y:S02]  /*41d0*/  FADD R109, R110, R109 ;  /* 0x0000006d6e6d7221 */ /* 0x000fe40000000000 */
[----:B------:R-:W-:Y:S02]  /*41e0*/  FMUL R69, R69, 1.4426950216293334961 ;  /* 0x3fb8aa3b45457820 */ /* 0x000fe40000400000 */
[----:B------:R-:W-:-:S03]  /*41f0*/  FMUL R71, R71, 1.4426950216293334961 ;  /* 0x3fb8aa3b47477820 */ /* 0x000fc60000400000 */
[----:B------:R-:W4:Y:S01]  /*4200*/  MUFU.EX2 R79, R79 ;  /* 0x0000004f004f7308 */ /* 0x000f220000000800 */
[----:B------:R-:W-:Y:S02]  /*4210*/  FFMA R118, R118, c[0x0][0x188], -R76 ;  /* 0x0000620076767a23 */ /* 0x000fe4000000084c */
[----:B-1----:R-:W-:Y:S02]  /*4220*/  FADD R13, R17, R16 ;  /* 0x00000010110d7221 */ /* 0x002fe40000000000 */
[----:B0-----:R-:W-:-:S03]  /*4230*/  FADD R109, R94, R109 ;  /* 0x0000006d5e6d7221 */ /* 0x001fc60000000000 */
[----:B------:R-:W0:Y:S01]  /*4240*/  MUFU.EX2 R70, R70 ;  /* 0x0000004600467308 */ /* 0x000e220000000800 */
[----:B------:R-:W-:Y:S02]  /*4250*/  FFMA R119, R119, c[0x0][0x188], -R76 ;  /* 0x0000620077777a23 */ /* 0x000fe4000000084c */
[----:B------:R-:W-:Y:S02]  /*4260*/  FMUL R80, R118, 1.4426950216293334961 ;  /* 0x3fb8aa3b76507820 */ /* 0x000fe40000400000 */
[----:B--2---:R-:W-:Y:S02]  /*4270*/  FADD R12, R18, R13 ;  /* 0x0000000d120c7221 */ /* 0x004fe40000000000 */
[----:B---3--:R-:W-:Y:S01]  /*4280*/  FADD R109, R86, R109 ;  /* 0x0000006d566d7221 */ /* 0x008fe20000000000 */
[----:B------:R-:W1:Y:S01]  /*4290*/  MUFU.EX2 R69, R69 ;  /* 0x0000004500457308 */ /* 0x000e620000000800 */
[----:B------:R-:W-:Y:S02]  /*42a0*/  FMUL R93, R93, 1.4426950216293334961 ;  /* 0x3fb8aa3b5d5d7820 */ /* 0x000fe40000400000 */
[----:B------:R-:W-:-:S02]  /*42b0*/  FMUL R81, R119, 1.4426950216293334961 ;  /* 0x3fb8aa3b77517820 */ /* 0x000fc40000400000 */
[----:B----4-:R-:W-:-:S03]  /*42c0*/  FADD R87, R19, R12 ;  /* 0x0000000c13577221 */ /* 0x010fc60000000000 */
[----:B------:R-:W2:Y:S01]  /*42d0*/  MUFU.EX2 R71, R71 ;  /* 0x0000004700477308 */ /* 0x000ea20000000800 */
[----:B-----5:R-:W-:Y:S01]  /*42e0*/  FADD R96, R78, R109 ;  /* 0x0000006d4e607221 */ /* 0x020fe20000000000 */
[----:B------:R-:W-:Y:S01]  /*42f0*/  HMMA.16816.F32.BF16 R128, R88, R100, R128 ;  /* 0x000000645880723c */ /* 0x000fe20000041880 */
[----:B------:R-:W-:Y:S01]  /*4300*/  FADD R16, R68, R87 ;  /* 0x0000005744107221 */ /* 0x000fe20000000000 */
[----:B------:R-:W-:Y:S04]  /*4310*/  LDSM.16.M88.4 R12, [R176+0x1880] ;  /* 0x00188000b00c783b */ /* 0x000fe80000000200 */
[----:B------:R-:W3:Y:S01]  /*4320*/  MUFU.EX2 R80, R80 ;  /* 0x0000005000507308 */ /* 0x000ee20000000800 */
[----:B------:R-:W-:Y:S01]  /*4330*/  FADD R87, R79, R96 ;  /* 0x000000604f577221 */ /* 0x000fe20000000000 */
[----:B------:R-:W-:Y:S01]  /*4340*/  HMMA.16816.F32.BF16 R64, R104, R82, R64 ;  /* 0x000000526840723c */ /* 0x000fe20000041840 */
[----:B------:R-:W-:Y:S01]  /*4350*/  FADD R16, R77, R16 ;  /* 0x000000104d107221 */ /* 0x000fe20000000000 */
[----:B------:R-:W-:Y:S04]  /*4360*/  LDSM.16.M88.4 R88, [R176+0x80] ;  /* 0x00008000b058783b */ /* 0x000fe80000000200 */
[----:B------:R-:W4:Y:S01]  /*4370*/  MUFU.EX2 R93, R93 ;  /* 0x0000005d005d7308 */ /* 0x000f220000000800 */
[----:B0-----:R-:W-:-:S07]  /*4380*/  FADD R96, R70, R87 ;  /* 0x0000005746607221 */ /* 0x001fce0000000000 */
[----:B------:R-:W0:Y:S01]  /*4390*/  MUFU.EX2 R81, R81 ;  /* 0x0000005100517308 */ /* 0x000e220000000800 */
[----:B-1----:R-:W-:Y:S02]  /*43a0*/  FADD R83, R69, R16 ;  /* 0x0000001045537221 */ /* 0x002fe40000000000 */
[----:B--2---:R-:W-:Y:S01]  /*43b0*/  FADD R87, R71, R96 ;  /* 0x0000006047577221 */ /* 0x004fe20000000000 */
[----:B------:R-:W-:Y:S01]  /*43c0*/  HMMA.16816.F32.BF16 R72, R104, R74, R124 ;  /* 0x0000004a6848723c */ /* 0x000fe2000004187c */
[----:B------:R-:W-:Y:S01]  /*43d0*/  LDSM.16.M88.4 R124, [R176+0x880] ;  /* 0x00088000b07c783b */ /* 0x000fe20000000200 */
[----:B------:R-:W-:Y:S02]  /*43e0*/  FADD R16, R92, R83 ;  /* 0x000000535c107221 */ /* 0x000fe40000000000 */
[----:B---3--:R-:W-:Y:S02]  /*43f0*/  FADD R96, R80, R87 ;  /* 0x0000005750607221 */ /* 0x008fe40000000000 */
[----:B----4-:R-:W-:-:S02]  /*4400*/  FADD R82, R93, R16 ;  /* 0x000000105d527221 */ /* 0x010fc40000000000 */
[----:B0-----:R-:W-:-:S03]  /*4410*/  FADD R96, R81, R96 ;  /* 0x0000006051607221 */ /* 0x001fc60000000000 */
[----:B------:R-:W0:Y:S04]  /*4420*/  SHFL.BFLY PT, R83, R82, 0x2, 0x1f ;  /* 0x0c401f0052537f89 */ /* 0x000e2800000e0000 */
[----:B------:R-:W1:Y:S01]  /*4430*/  SHFL.BFLY PT, R87, R96, 0x2, 0x1f ;  /* 0x0c401f0060577f89 */ /* 0x000e6200000e0000 */
[C---:B------:R-:W-:Y:S08]  /*4440*/  HMMA.16816.F32.BF16 R128, R104.reuse, R102, R128 ;  /* 0x000000666880723c */ /* 0x040ff00000041880 */
[----:B------:R-:W-:Y:S01]  /*4450*/  HMMA.16816.F32.BF16 R148, R104, R98, R148 ;  /* 0x000000626894723c */ /* 0x000fe20000041894 */
[----:B------:R-:W-:-:S02]  /*4460*/  F2FP.BF16.PACK_AB R16, R18, R17 ;  /* 0x000000111210723e */ /* 0x000fc400000010ff */
[----:B------:R-:W-:Y:S02]  /*4470*/  F2FP.BF16.PACK_AB R18, R68, R19 ;  /* 0x000000134412723e */ /* 0x000fe400000010ff */
[----:B------:R-:W-:Y:S02]  /*4480*/  F2FP.BF16.PACK_AB R17, R86, R94 ;  /* 0x0000005e5611723e */ /* 0x000fe400000010ff */
[----:B------:R-:W-:Y:S01]  /*4490*/  F2FP.BF16.PACK_AB R19, R79, R78 ;  /* 0x0000004e4f13723e */ /* 0x000fe200000010ff */
[----:B0-----:R-:W-:Y:S02]  /*44a0*/  FADD R83, R82, R83 ;  /* 0x0000005352537221 */ /* 0x001fe40000000000 */
[----:B-1----:R-:W-:-:S06]  /*44b0*/  FADD R87, R96, R87 ;  /* 0x0000005760577221 */ /* 0x002fcc0000000000 */
[C---:B------:R-:W-:Y:S01]  /*44c0*/  HMMA.16816.F32.BF16 R128, R16.reuse, R12, R128 ;  /* 0x0000000c1080723c */ /* 0x040fe20000041880 */
[----:B------:R-:W0:Y:S04]  /*44d0*/  SHFL.BFLY PT, R12, R83, 0x1, 0x1f ;  /* 0x0c201f00530c7f89 */ /* 0x000e2800000e0000 */
[----:B------:R-:W1:Y:S03]  /*44e0*/  SHFL.BFLY PT, R68, R87, 0x1, 0x1f ;  /* 0x0c201f0057447f89 */ /* 0x000e6600000e0000 */
[C---:B------:R-:W-:Y:S08]  /*44f0*/  HMMA.16816.F32.BF16 R148, R16.reuse, R88, R148 ;  /* 0x000000581094723c */ /* 0x040ff00000041894 */
[C---:B------:R-:W-:Y:S08]  /*4500*/  HMMA.16816.F32.BF16 R72, R16.reuse, R124, R72 ;  /* 0x0000007c1048723c */ /* 0x040ff00000041848 */
[----:B------:R-:W-:Y:S01]  /*4510*/  HMMA.16816.F32.BF16 R64, R16, R120, R64 ;  /* 0x000000781040723c */ /* 0x000fe20000041840 */
[----:B------:R-:W-:-:S04]  /*4520*/  IADD3 R3, R3, 0x80, RZ ;  /* 0x0000008003037810 */ /* 0x000fc80007ffe0ff */
[----:B------:R-:W-:Y:S02]  /*4530*/  ISETP.GE.AND P0, PT, R3, c[0x0][0x1d0], PT ;  /* 0x0000740003007a0c */ /* 0x000fe40003f06270 */
[----:B------:R-:W-:Y:S02]  /*4540*/  F2FP.BF16.PACK_AB R16, R69, R77 ;  /* 0x0000004d4510723e */ /* 0x000fe400000010ff */
[----:B------:R-:W-:Y:S02]  /*4550*/  F2FP.BF16.PACK_AB R17, R71, R70 ;  /* 0x000000464711723e */ /* 0x000fe400000010ff */
[----:B------:R-:W-:Y:S02]  /*4560*/  F2FP.BF16.PACK_AB R18, R93, R92 ;  /* 0x0000005c5d12723e */ /* 0x000fe400000010ff */
[----:B------:R-:W-:Y:S01]  /*4570*/  F2FP.BF16.PACK_AB R19, R81, R80 ;  /* 0x000000505113723e */ /* 0x000fe200000010ff */
[----:B0-----:R-:W-:Y:S01]  /*4580*/  FADD R83, R83, R12 ;  /* 0x0000000c53537221 */ /* 0x001fe20000000000 */
[----:B------:R-:W-:Y:S01]  /*4590*/  MOV R13, 0x80 ;  /* 0x00000080000d7802 */ /* 0x000fe20000000f00 */
[----:B-1----:R-:W-:Y:S01]  /*45a0*/  FADD R68, R87, R68 ;  /* 0x0000004457447221 */ /* 0x002fe20000000000 */
[----:B------:R-:W-:-:S03]  /*45b0*/  MOV R176, R6 ;  /* 0x0000000600b07202 */ /* 0x000fc60000000f00 */
[----:B------:R-:W-:Y:S01]  /*45c0*/  HMMA.16816.F32.BF16 R148, R16, R90, R148 ;  /* 0x0000005a1094723c */ /* 0x000fe20000041894 */
[C---:B------:R-:W-:Y:S01]  /*45d0*/  IMAD R2, R13.reuse, c[0x0][0x1b4], R2 ;  /* 0x00006d000d027a24 */ /* 0x040fe200078e0202 */
[----:B------:R-:W-:Y:S01]  /*45e0*/  MOV R175, R76 ;  /* 0x0000004c00af7202 */ /* 0x000fe20000000f00 */
[----:B------:R-:W-:Y:S02]  /*45f0*/  IMAD R7, R13, c[0x0][0x1a4], R7 ;  /* 0x000069000d077a24 */ /* 0x000fe400078e0207 */
[----:B------:R-:W-:-:S03]  /*4600*/  FFMA R4, R84, R4, R83 ;  /* 0x0000000454047223 */ /* 0x000fc60000000053 */
[----:B------:R-:W-:Y:S01]  /*4610*/  HMMA.16816.F32.BF16 R124, R16, R126, R72 ;  /* 0x0000007e107c723c */ /* 0x000fe20000041848 */
[----:B------:R-:W-:-:S07]  /*4620*/  FFMA R11, R85, R11, R68 ;  /* 0x0000000b550b7223 */ /* 0x000fce0000000044 */
[C---:B------:R-:W-:Y:S08]  /*4630*/  HMMA.16816.F32.BF16 R120, R16.reuse, R122, R64 ;  /* 0x0000007a1078723c */ /* 0x040ff00000041840 */
[----:B------:R-:W-:Y:S01]  /*4640*/  HMMA.16816.F32.BF16 R128, R16, R14, R128 ;  /* 0x0000000e1080723c */ /* 0x000fe20000041880 */
[----:B------:R-:W-:Y:S01]  /*4650*/  @P0 CALL.REL.NOINC `(.L_x_1) ;  /* 0x0000001000000944 */ /* 0x000fe20003c00000 */
[----:B------:R-:W-:Y:S06]  /*4660*/  BRA `(.L_x_2) ;  /* 0xffffcf9000007947 */ /* 0x000fec000383ffff */
.L_x_1:
[----:B------:R-:W-:-:S09]  /*4670*/  NOP ;  /* 0x0000000000007918 */ /* 0x000fd20000000000 */
[----:B------:R-:W-:-:S07]  /*4680*/  MOV R20, R6 ;  /* 0x0000000600147202 */ /* 0x000fce0000000f00 */
.L_x_0:
[----:B------:R-:W1:Y:S01]  /*4690*/  S2R R35, SR_TID.X ;  /* 0x0000000000237919 */ /* 0x000e620000002100 */
[----:B0-----:R-:W-:Y:S01]  /*46a0*/  MOV R17, R4 ;  /* 0x0000000400117202 */ /* 0x001fe20000000f00 */
[----:B------:R-:W-:Y:S01]  /*46b0*/  IMAD R6, R252, c[0x0][0x1c4], RZ ;  /* 0x00007100fc067a24 */ /* 0x000fe200078e02ff */
[----:B------:R-:W-:Y:S01]  /*46c0*/  MOV R15, R11 ;  /* 0x0000000b000f7202 */ /* 0x000fe20000000f00 */
[----:B------:R-:W0:Y:S01]  /*46d0*/  S2R R7, SR_TID.X ;  /* 0x0000000000077919 */ /* 0x000e220000002100 */
[C---:B------:R-:W-:Y:S01]  /*46e0*/  FSETP.GEU.AND P3, PT, R17.reuse, 1.175494350822287508e-38, PT ;  /* 0x008000001100780b */ /* 0x040fe20003f6e000 */
[----:B------:R-:W-:Y:S01]  /*46f0*/  FMUL R0, R17, 8388608 ;  /* 0x4b00000011007820 */ /* 0x000fe20000400000 */
[----:B------:R-:W-:Y:S01]  /*4700*/  FSETP.GEU.AND P4, PT, R15, 1.175494350822287508e-38, PT ;  /* 0x008000000f00780b */ /* 0x000fe20003f8e000 */
[----:B------:R-:W2:Y:S01]  /*4710*/  S2R R33, SR_CTAID.Y ;  /* 0x0000000000217919 */ /* 0x000ea20000002600 */
[----:B------:R-:W-:-:S02]  /*4720*/  SHF.L.U32 R8, R6, 0x1, RZ ;  /* 0x0000000106087819 */ /* 0x000fc400000006ff */
[----:B------:R-:W-:Y:S01]  /*4730*/  FSEL R31, R0, R17, !P3 ;  /* 0x00000011001f7208 */ /* 0x000fe20005800000 */
[----:B------:R-:W3:Y:S01]  /*4740*/  S2R R9, SR_TID.X ;  /* 0x0000000000097919 */ /* 0x000ee20000002100 */
[----:B------:R-:W-:Y:S02]  /*4750*/  FSETP.GT.AND P1, PT, |R15|, 8.50705917302346158658e+37, PT ;  /* 0x7e8000000f00780b */ /* 0x000fe40003f24200 */
[----:B------:R-:W-:Y:S01]  /*4760*/  IADD3 R0, R31, -0x3f3504f3, RZ ;  /* 0xc0cafb0d1f007810 */ /* 0x000fe20007ffe0ff */
[----:B------:R-:W4:Y:S01]  /*4770*/  S2R R28, SR_TID.X ;  /* 0x00000000001c7919 */ /* 0x000f220000002100 */
[----:B------:R-:W-:Y:S02]  /*4780*/  FSETP.GEU.AND P2, PT, |R15|, 1.175494350822287508e-38, PT ;  /* 0x008000000f00780b */ /* 0x000fe40003f4e200 */
[----:B------:R-:W-:Y:S01]  /*4790*/  MOV R27, 0x3dc6b27f ;  /* 0x3dc6b27f001b7802 */ /* 0x000fe20000000f00 */
[----:B------:R-:W-:Y:S01]  /*47a0*/  BAR.SYNC.DEFER_BLOCKING 0x0 ;  /* 0x0000000000007b1d */ /* 0x000fe20000010000 */
[----:B-1----:R-:W-:-:S02]  /*47b0*/  SHF.L.U32 R2, R35, 0x2, RZ ;  /* 0x0000000223027819 */ /* 0x002fc400000006ff */
[----:B------:R-:W-:-:S03]  /*47c0*/  SHF.L.U32 R10, R35, 0x6, RZ ;  /* 0x00000006230a7819 */ /* 0x000fc600000006ff */
[----:B------:R-:W-:Y:S01]  /*47d0*/  @P1 FMUL R130, R130, 0.25 ;  /* 0x3e80000082821820 */ /* 0x000fe20000400000 */
[----:B------:R-:W-:Y:S01]  /*47e0*/  LOP3.LUT R5, R2, 0xb8, RZ, 0xc0, !PT ;  /* 0x000000b802057812 */ /* 0x000fe200078ec0ff */
[----:B------:R-:W-:Y:S01]  /*47f0*/  FMUL R2, R15, 8388608 ;  /* 0x4b0000000f027820 */ /* 0x000fe20000400000 */
[----:B0-----:R-:W-:Y:S01]  /*4800*/  SHF.L.U32 R7, R7, 0x3, RZ ;  /* 0x0000000307077819 */ /* 0x001fe200000006ff */
[----:B------:R-:W-:Y:S01]  /*4810*/  @P1 FMUL R122, R122, 0.25 ;  /* 0x3e8000007a7a1820 */ /* 0x000fe20000400000 */
[----:B------:R-:W-:Y:S01]  /*4820*/  LOP3.LUT R11, R5, 0x40, R10, 0xf8, !PT ;  /* 0x00000040050b7812 */ /* 0x000fe200078ef80a */
[----:B--2---:R-:W-:Y:S01]  /*4830*/  IMAD R4, R33, c[0x0][0x1c0], RZ ;  /* 0x0000700021047a24 */ /* 0x004fe200078e02ff */
[----:B------:R-:W-:Y:S01]  /*4840*/  FSEL R34, R2, R15, !P4 ;  /* 0x0000000f02227208 */ /* 0x000fe20006000000 */
[----:B------:R-:W-:Y:S01]  /*4850*/  @P1 FMUL R15, R15, 0.25 ;  /* 0x3e8000000f0f1820 */ /* 0x000fe20000400000 */
[----:B------:R-:W-:Y:S01]  /*4860*/  LOP3.LUT R2, R0, 0xff800000, RZ, 0xc0, !PT ;  /* 0xff80000000027812 */ /* 0x000fe200078ec0ff */
[----:B------:R-:W-:Y:S01]  /*4870*/  @P1 FMUL R131, R131, 0.25 ;  /* 0x3e80000083831820 */ /* 0x000fe20000400000 */
[----:B------:R-:W-:Y:S01]  /*4880*/  LOP3.LUT R10, R7, 0x180, RZ, 0xc0, !PT ;  /* 0x00000180070a7812 */ /* 0x000fe200078ec0ff */
[----:B------:R-:W-:Y:S01]  /*4890*/  @!P2 FMUL R15, R15, 16777216 ;  /* 0x4b8000000f0fa820 */ /* 0x000fe20000400000 */
[----:B------:R-:W-:Y:S01]  /*48a0*/  IADD3 R0, R34, -0x3f3504f3, RZ ;  /* 0xc0cafb0d22007810 */ /* 0x000fe20007ffe0ff */
[----:B------:R-:W-:Y:S01]  /*48b0*/  @P1 FMUL R123, R123, 0.25 ;  /* 0x3e8000007b7b1820 */ /* 0x000fe20000400000 */
[----:B------:R-:W-:Y:S01]  /*48c0*/  SHF.R.U32.HI R7, RZ, 0x1, R35 ;  /* 0x00000001ff077819 */ /* 0x000fe20000011623 */
[----:B------:R-:W-:Y:S01]  /*48d0*/  @P1 FMUL R127, R127, 0.25 ;  /* 0x3e8000007f7f1820 */ /* 0x000fe20000400000 */
[----:B------:R-:W-:Y:S01]  /*48e0*/  LOP3.LUT R5, R0, 0xff800000, RZ, 0xc0, !PT ;  /* 0xff80000000057812 */ /* 0x000fe200078ec0ff */
[----:B------:R-:W-:Y:S01]  /*48f0*/  @P1 FMUL R126, R126, 0.25 ;  /* 0x3e8000007e7e1820 */ /* 0x000fe20000400000 */
[C---:B------:R-:W-:Y:S01]  /*4900*/  SHF.L.U32 R3, R4.reuse, 0x1, RZ ;  /* 0x0000000104037819 */ /* 0x040fe200000006ff */
[----:B------:R-:W-:Y:S01]  /*4910*/  IMAD.HI R4, R4, 0x2, RZ ;  /* 0x0000000204047827 */ /* 0x000fe200078e02ff */
[----:B---3--:R-:W-:-:S02]  /*4920*/  LOP3.LUT R12, R9, 0x7, RZ, 0xc0, !PT ;  /* 0x00000007090c7812 */ /* 0x008fc400078ec0ff */
[----:B------:R-:W-:Y:S01]  /*4930*/  LOP3.LUT R0, R7, 0x4, RZ, 0xc0, !PT ;  /* 0x0000000407007812 */ /* 0x000fe200078ec0ff */
[----:B------:R-:W-:Y:S01]  /*4940*/  IMAD.HI R9, R6, 0x2, RZ ;  /* 0x0000000206097827 */ /* 0x000fe200078e02ff */
[----:B------:R-:W-:Y:S01]  /*4950*/  IADD3 R30, P0, P5, R8, c[0x0][0x178], R3 ;  /* 0x00005e00081e7a10 */ /* 0x000fe20007d1e003 */
[----:B------:R-:W0:Y:S01]  /*4960*/  I2F R7, R5 ;  /* 0x0000000500077306 */ /* 0x000e220000201400 */
[----:B------:R-:W-:Y:S01]  /*4970*/  LEA R13, R12, R0, 0x3 ;  /* 0x000000000c0d7211 */ /* 0x000fe200078e18ff */
[----:B------:R-:W-:Y:S01]  /*4980*/  @P1 FMUL R151, R151, 0.25 ;  /* 0x3e80000097971820 */ /* 0x000fe20000400000 */
[----:B------:R-:W-:Y:S01]  /*4990*/  FSEL R0, RZ, -23, P3 ;  /* 0xc1b80000ff007808 */ /* 0x000fe20001800000 */
[----:B------:R-:W-:Y:S01]  /*49a0*/  @P1 FMUL R150, R150, 0.25 ;  /* 0x3e80000096961820 */ /* 0x000fe20000400000 */
[----:B------:R-:W-:Y:S01]  /*49b0*/  FSETP.GT.AND P3, PT, |R17|, 8.50705917302346158658e+37, PT ;  /* 0x7e8000001100780b */ /* 0x000fe20003f64200 */
[----:B------:R-:W-:Y:S01]  /*49c0*/  @!P2 FMUL R130, R130, 16777216 ;  /* 0x4b8000008282a820 */ /* 0x000fe20000400000 */
[----:B------:R-:W-:Y:S01]  /*49d0*/  IADD3.X R32, R9, c[0x0][0x17c], R4, P0, P5 ;  /* 0x00005f0009207a10 */ /* 0x000fe200007ea404 */
[----:B------:R-:W1:Y:S01]  /*49e0*/  I2F R3, R2 ;  /* 0x0000000200037306 */ /* 0x000e620000201400 */
[----:B------:R-:W-:Y:S01]  /*49f0*/  FSEL R4, RZ, -23, P4 ;  /* 0xc1b80000ff047808 */ /* 0x000fe20002000000 */
[----:B------:R-:W-:Y:S01]  /*4a00*/  @!P2 FMUL R122, R122, 16777216 ;  /* 0x4b8000007a7aa820 */ /* 0x000fe20000400000 */
[----:B------:R-:W-:Y:S01]  /*4a10*/  FSETP.GEU.AND P4, PT, |R17|, 1.175494350822287508e-38, PT ;  /* 0x008000001100780b */ /* 0x000fe20003f8e200 */
[----:B------:R-:W-:Y:S01]  /*4a20*/  @!P2 FMUL R131, R131, 16777216 ;  /* 0x4b8000008383a820 */ /* 0x000fe20000400000 */
[--C-:B------:R-:W-:Y:S01]  /*4a30*/  SHF.R.S32.HI R8, RZ, 0x4, R35.reuse ;  /* 0x00000004ff087819 */ /* 0x100fe20000011423 */
[----:B------:R-:W-:Y:S01]  /*4a40*/  @!P2 FMUL R123, R123, 16777216 ;  /* 0x4b8000007b7ba820 */ /* 0x000fe20000400000 */
[----:B------:R-:W-:Y:S01]  /*4a50*/  LEA R10, R12, R10, 0x4 ;  /* 0x0000000a0c0a7211 */ /* 0x000fe200078e20ff */
[----:B0-----:R-:W-:Y:S01]  /*4a60*/  FFMA.FTZ R18, R7, 1.1920928955078125e-07, R4 ;  /* 0x3400000007127823 */ /* 0x001fe20000010004 */
[----:B------:R-:W-:Y:S01]  /*4a70*/  SGXT R8, R8, 0x1 ;  /* 0x000000010808781a */ /* 0x000fe20000000200 */
[----:B------:R-:W-:Y:S01]  /*4a80*/  @P3 FMUL R17, R17, 0.25 ;  /* 0x3e80000011113820 */ /* 0x000fe20000400000 */
[----:B------:R-:W-:Y:S01]  /*4a90*/  LOP3.LUT R9, R10, 0x48, R35, 0x78, !PT ;  /* 0x000000480a097812 */ /* 0x000fe200078e7823 */
[----:B------:R-:W-:Y:S01]  /*4aa0*/  @P3 FMUL R124, R124, 0.25 ;  /* 0x3e8000007c7c3820 */ /* 0x000fe20000400000 */
[----:B------:R-:W-:Y:S01]  /*4ab0*/  LOP3.LUT R24, R11, 0x240, R8, 0x78, !PT ;  /* 0x000002400b187812 */ /* 0x000fe200078e7808 */
[----:B------:R-:W-:Y:S01]  /*4ac0*/  @P3 FMUL R148, R148, 0.25 ;  /* 0x3e80000094943820 */ /* 0x000fe20000400000 */
[----:B------:R-:W-:Y:S01]  /*4ad0*/  SHF.L.U32 R8, R35, 0x7, RZ ;  /* 0x0000000723087819 */ /* 0x000fe200000006ff */
[----:B------:R-:W-:Y:S01]  /*4ae0*/  @!P4 FMUL R17, R17, 16777216 ;  /* 0x4b8000001111c820 */ /* 0x000fe20000400000 */
[----:B------:R-:W-:Y:S01]  /*4af0*/  LOP3.LUT R6, R35, 0x10, RZ, 0xc0, !PT ;  /* 0x0000001023067812 */ /* 0x000fe200078ec0ff */
[----:B-1----:R-:W-:Y:S01]  /*4b00*/  FFMA.FTZ R0, R3, 1.1920928955078125e-07, R0 ;  /* 0x3400000003007823 */ /* 0x002fe20000010000 */
[----:B------:R-:W-:Y:S01]  /*4b10*/  LOP3.LUT R25, R9, 0x600, R8, 0xf8, !PT ;  /* 0x0000060009197812 */ /* 0x000fe200078ef808 */
[----:B------:R-:W0:Y:S01]  /*4b20*/  MUFU.RCP R7, R17 ;  /* 0x0000001100077308 */ /* 0x000e220000001000 */
[----:B------:R-:W-:Y:S01]  /*4b30*/  @P3 FMUL R129, R129, 0.25 ;  /* 0x3e80000081813820 */ /* 0x000fe20000400000 */
[----:B------:R-:W-:Y:S01]  /*4b40*/  LEA R26, R6, R13, 0x2 ;  /* 0x0000000d061a7211 */ /* 0x000fe200078e10ff */
[----:B------:R-:W-:Y:S01]  /*4b50*/  @P3 FMUL R128, R128, 0.25 ;  /* 0x3e80000080803820 */ /* 0x000fe20000400000 */
[----:B----4-:R-:W-:Y:S01]  /*4b60*/  SHF.R.U32.HI R28, RZ, 0x5, R28 ;  /* 0x00000005ff1c7819 */ /* 0x010fe2000001161c */
[----:B------:R-:W-:Y:S01]  /*4b70*/  @P3 FMUL R121, R121, 0.25 ;  /* 0x3e80000079793820 */ /* 0x000fe20000400000 */
[----:B------:R-:W-:Y:S01]  /*4b80*/  IADD3 R5, R34, -R5, RZ ;  /* 0x8000000522057210 */ /* 0x000fe20007ffe0ff */
[----:B------:R-:W-:Y:S01]  /*4b90*/  @P3 FMUL R120, R120, 0.25 ;  /* 0x3e80000078783820 */ /* 0x000fe20000400000 */
[----:B------:R1:W2:Y:S01]  /*4ba0*/  MUFU.RCP R3, R15 ;  /* 0x0000000f00037308 */ /* 0x0002a20000001000 */
[----:B------:R-:W-:Y:S01]  /*4bb0*/  @P3 FMUL R125, R125, 0.25 ;  /* 0x3e8000007d7d3820 */ /* 0x000fe20000400000 */
[----:B------:R-:W-:Y:S01]  /*4bc0*/  SGXT.U32 R28, R28, 0x2 ;  /* 0x000000021c1c781a */ /* 0x000fe20000000000 */
[----:B------:R-:W-:Y:S01]  /*4bd0*/  @P3 FMUL R149, R149, 0.25 ;  /* 0x3e80000095953820 */ /* 0x000fe20000400000 */
[----:B------:R-:W-:Y:S01]  /*4be0*/  IADD3 R2, R31, -R2, RZ ;  /* 0x800000021f027210 */ /* 0x000fe20007ffe0ff */
[----:B------:R-:W-:Y:S01]  /*4bf0*/  @!P4 FMUL R124, R124, 16777216 ;  /* 0x4b8000007c7cc820 */ /* 0x000fe20000400000 */
[----:B------:R-:W-:Y:S01]  /*4c00*/  ISETP.GE.U32.AND P1, PT, R34, 0x7f800000, PT ;  /* 0x7f8000002200780c */ /* 0x000fe20003f26070 */
[----:B------:R-:W-:Y:S01]  /*4c10*/  @!P4 FMUL R148, R148, 16777216 ;  /* 0x4b8000009494c820 */ /* 0x000fe20000400000 */
[----:B------:R-:W-:Y:S01]  /*4c20*/  LOP3.LUT P0, RZ, R35, 0x60, RZ, 0xc0, !PT ;  /* 0x0000006023ff7812 */ /* 0x000fe2000780c0ff */
[----:B------:R-:W-:-:S02]  /*4c30*/  @!P4 FMUL R129, R129, 16777216 ;  /* 0x4b8000008181c820 */ /* 0x000fc40000400000 */
[----:B------:R-:W-:Y:S02]  /*4c40*/  @!P4 FMUL R128, R128, 16777216 ;  /* 0x4b8000008080c820 */ /* 0x000fe40000400000 */
[----:B------:R-:W-:Y:S02]  /*4c50*/  @!P4 FMUL R121, R121, 16777216 ;  /* 0x4b8000007979c820 */ /* 0x000fe40000400000 */
[----:B------:R-:W-:Y:S02]  /*4c60*/  @!P4 FMUL R120, R120, 16777216 ;  /* 0x4b8000007878c820 */ /* 0x000fe40000400000 */
[----:B------:R-:W-:Y:S02]  /*4c70*/  @!P4 FMUL R125, R125, 16777216 ;  /* 0x4b8000007d7dc820 */ /* 0x000fe40000400000 */
[----:B------:R-:W-:Y:S02]  /*4c80*/  @!P4 FMUL R149, R149, 16777216 ;  /* 0x4b8000009595c820 */ /* 0x000fe40000400000 */
[----:B------:R-:W-:-:S02]  /*4c90*/  @!P2 FMUL R127, R127, 16777216 ;  /* 0x4b8000007f7fa820 */ /* 0x000fc40000400000 */
[----:B------:R-:W-:Y:S02]  /*4ca0*/  @!P2 FMUL R126, R126, 16777216 ;  /* 0x4b8000007e7ea820 */ /* 0x000fe40000400000 */
[----:B------:R-:W-:Y:S02]  /*4cb0*/  @!P2 FMUL R151, R151, 16777216 ;  /* 0x4b8000009797a820 */ /* 0x000fe40000400000 */
[----:B------:R-:W-:Y:S01]  /*4cc0*/  @!P2 FMUL R150, R150, 16777216 ;  /* 0x4b8000009696a820 */ /* 0x000fe20000400000 */
[----:B------:R-:W-:Y:S01]  /*4cd0*/  ISETP.GE.U32.AND P2, PT, R31, 0x7f800000, PT ;  /* 0x7f8000001f00780c */ /* 0x000fe20003f46070 */
[C---:B0-----:R-:W-:Y:S02]  /*4ce0*/  FMUL R17, R7.reuse, R124 ;  /* 0x0000007c07117220 */ /* 0x041fe40000400000 */
[C---:B------:R-:W-:Y:S02]  /*4cf0*/  FMUL R22, R7.reuse, R148 ;  /* 0x0000009407167220 */ /* 0x040fe40000400000 */
[----:B------:R-:W-:-:S02]  /*4d00*/  FMUL R8, R7, R129 ;  /* 0x0000008107087220 */ /* 0x000fc40000400000 */
[----:B------:R-:W-:Y:S01]  /*4d10*/  FMUL R9, R7, R128 ;  /* 0x0000008007097220 */ /* 0x000fe20000400000 */
[----:B------:R-:W-:Y:S01]  /*4d20*/  F2FP.BF16.PACK_AB R22, R17, R22 ;  /* 0x000000161116723e */ /* 0x000fe200000010ff */
[C---:B-1----:R-:W-:Y:S02]  /*4d30*/  FMUL R15, R7.reuse, R121 ;  /* 0x00000079070f7220 */ /* 0x042fe40000400000 */
[C---:B------:R-:W-:Y:S02]  /*4d40*/  FMUL R10, R7.reuse, R120 ;  /* 0x00000078070a7220 */ /* 0x040fe40000400000 */
[----:B------:R-:W-:Y:S01]  /*4d50*/  FMUL R16, R7, R125 ;  /* 0x0000007d07107220 */ /* 0x000fe20000400000 */
[----:B------:R-:W-:Y:S01]  /*4d60*/  F2FP.BF16.PACK_AB R17, R8, R15 ;  /* 0x0000000f0811723e */ /* 0x000fe200000010ff */
[----:B--2---:R-:W-:Y:S01]  /*4d70*/  FMUL R6, R3, R130 ;  /* 0x0000008203067220 */ /* 0x004fe20000400000 */
[----:B------:R-:W-:Y:S01]  /*4d80*/  F2FP.BF16.PACK_AB R23, R9, R10 ;  /* 0x0000000a0917723e */ /* 0x000fe200000010ff */
[----:B------:R-:W-:-:S02]  /*4d90*/  FMUL R13, R3, R122 ;  /* 0x0000007a030d7220 */ /* 0x000fc40000400000 */
[----:B------:R-:W-:Y:S02]  /*4da0*/  FMUL R7, R7, R149 ;  /* 0x0000009507077220 */ /* 0x000fe40000400000 */
[C---:B------:R-:W-:Y:S01]  /*4db0*/  FMUL R4, R3.reuse, R131 ;  /* 0x0000008303047220 */ /* 0x040fe20000400000 */
[----:B------:R-:W-:Y:S01]  /*4dc0*/  F2FP.BF16.PACK_AB R15, R6, R13 ;  /* 0x0000000d060f723e */ /* 0x000fe200000010ff */
[C---:B------:R-:W-:Y:S01]  /*4dd0*/  FMUL R11, R3.reuse, R123 ;  /* 0x0000007b030b7220 */ /* 0x040fe20000400000 */
[----:B------:R-:W-:Y:S01]  /*4de0*/  F2FP.BF16.PACK_AB R16, R16, R7 ;  /* 0x000000071010723e */ /* 0x000fe200000010ff */
[C---:B------:R-:W-:Y:S01]  /*4df0*/  FMUL R12, R3.reuse, R127 ;  /* 0x0000007f030c7220 */ /* 0x040fe20000400000 */
[----:B------:R-:W-:Y:S01]  /*4e00*/  LOP3.LUT R6, R24, 0x8, RZ, 0x3c, !PT ;  /* 0x0000000818067812 */ /* 0x000fe200078e3cff */
[C---:B------:R-:W-:Y:S01]  /*4e10*/  FMUL R14, R3.reuse, R126 ;  /* 0x0000007e030e7220 */ /* 0x040fe20000400000 */
[----:B------:R-:W-:Y:S01]  /*4e20*/  F2FP.BF16.PACK_AB R11, R4, R11 ;  /* 0x0000000b040b723e */ /* 0x000fe200000010ff */
[C---:B------:R-:W-:Y:S01]  /*4e30*/  FMUL R19, R3.reuse, R151 ;  /* 0x0000009703137220 */ /* 0x040fe20000400000 */
[----:B------:R0:W-:Y:S01]  /*4e40*/  STS.64 [R24], R22 ;  /* 0x0000001618007388 */ /* 0x0001e20000000a00 */
[----:B------:R-:W-:-:S02]  /*4e50*/  FMUL R21, R3, R150 ;  /* 0x0000009603157220 */ /* 0x000fc40000400000 */
[----:B------:R-:W-:Y:S01]  /*4e60*/  FADD R2, R2, -1 ;  /* 0xbf80000002027421 */ /* 0x000fe20000000000 */
[----:B------:R-:W-:Y:S01]  /*4e70*/  F2FP.BF16.PACK_AB R10, R12, R19 ;  /* 0x000000130c0a723e */ /* 0x000fe200000010ff */
[----:B------:R-:W-:Y:S01]  /*4e80*/  STS.64 [R24+0x100], R16 ;  /* 0x0001001018007388 */ /* 0x000fe20000000a00 */
[----:B------:R-:W-:Y:S01]  /*4e90*/  F2FP.BF16.PACK_AB R14, R14, R21 ;  /* 0x000000150e0e723e */ /* 0x000fe200000010ff */
[----:B------:R-:W-:Y:S02]  /*4ea0*/  FADD R21, R5, -1 ;  /* 0xbf80000005157421 */ /* 0x000fe40000000000 */
[----:B------:R-:W-:Y:S01]  /*4eb0*/  IMAD R5, R28, c[0x0][0x1c8], RZ ;  /* 0x000072001c057a24 */ /* 0x000fe200078e02ff */
[----:B------:R1:W-:Y:S01]  /*4ec0*/  STS.64 [R6+0x500], R10 ;  /* 0x0005000a06007388 */ /* 0x0003e20000000a00 */
[CC--:B------:R-:W-:Y:S01]  /*4ed0*/  FFMA.FTZ R3, R2.reuse, R27.reuse, -0.16845393180847167969 ;  /* 0xbe2c7f3002037423 */ /* 0x0c0fe2000001001b */
[----:B0-----:R-:W-:Y:S01]  /*4ee0*/  MOV R22, c[0x0][0x1c8] ;  /* 0x0000720000167a02 */ /* 0x001fe20000000f00 */
[C---:B------:R-:W-:Y:S01]  /*4ef0*/  FFMA.FTZ R4, R21.reuse, R27, -0.16845393180847167969 ;  /* 0xbe2c7f3015047423 */ /* 0x040fe2000001001b */
[----:B------:R-:W0:Y:S01]  /*4f00*/  S2R R28, SR_TID.X ;  /* 0x00000000001c7919 */ /* 0x000e220000002100 */
[----:B------:R-:W-:Y:S01]  /*4f10*/  FFMA.FTZ R3, R2, R3, 0.1716887056827545166 ;  /* 0x3e2fcf2a02037423 */ /* 0x000fe20000010003 */
[----:B------:R-:W-:Y:S01]  /*4f20*/  LEA R7, R22, R5, 0x2 ;  /* 0x0000000516077211 */ /* 0x000fe200078e10ff */
[C---:B------:R-:W-:Y:S01]  /*4f30*/  FFMA.FTZ R4, R21.reuse, R4, 0.1716887056827545166 ;  /* 0x3e2fcf2a15047423 */ /* 0x040fe20000010004 */
[----:B------:R2:W-:Y:S01]  /*4f40*/  STS.64 [R6+0x400], R14 ;  /* 0x0004000e06007388 */ /* 0x0005e20000000a00 */
[----:B------:R-:W-:Y:S01]  /*4f50*/  FFMA.FTZ R3, R2, R3, -0.17900948226451873779 ;  /* 0xbe374e4302037423 */ /* 0x000fe20000010003 */
[----:B------:R-:W-:Y:S01]  /*4f60*/  LEA R9, R22, R7, 0x2 ;  /* 0x0000000716097211 */ /* 0x000fe200078e10ff */
[----:B------:R-:W-:Y:S01]  /*4f70*/  FFMA.FTZ R4, R21, R4, -0.17900948226451873779 ;  /* 0xbe374e4315047423 */ /* 0x000fe20000010004 */
[----:B------:R-:W-:Y:S01]  /*4f80*/  SHF.L.U32 R27, R35, 0x1, RZ ;  /* 0x00000001231b7819 */ /* 0x000fe200000006ff */
[----:B------:R-:W-:Y:S01]  /*4f90*/  FFMA.FTZ R3, R2, R3, 0.20512372255325317383 ;  /* 0x3e520bf402037423 */ /* 0x000fe20000010003 */
[----:B-1----:R-:W-:Y:S01]  /*4fa0*/  LEA R11, R22, R9, 0x2 ;  /* 0x00000009160b7211 */ /* 0x002fe200078e10ff */
[----:B------:R-:W-:-:S02]  /*4fb0*/  FFMA.FTZ R4, R21, R4, 0.20512372255325317383 ;  /* 0x3e520bf415047423 */ /* 0x000fc40000010004 */
[----:B------:R-:W-:Y:S01]  /*4fc0*/  FFMA.FTZ R3, R2, R3, -0.24046532809734344482 ;  /* 0xbe763c8b02037423 */ /* 0x000fe20000010003 */
[----:B------:R-:W-:Y:S02]  /*4fd0*/  LEA R13, R22, R11, 0x2 ;  /* 0x0000000b160d7211 */ /* 0x000fe400078e10ff */
[----:B--2---:R-:W-:Y:S01]  /*4fe0*/  LOP3.LUT R14, R25, 0x8, RZ, 0x3c, !PT ;  /* 0x00000008190e7812 */ /* 0x004fe200078e3cff */
[----:B------:R-:W-:Y:S01]  /*4ff0*/  BAR.SYNC.DEFER_BLOCKING 0x0 ;  /* 0x0000000000007b1d */ /* 0x000fe20000010000 */
[----:B------:R-:W-:Y:S01]  /*5000*/  FFMA.FTZ R3, R2, R3, 0.28857114911079406738 ;  /* 0x3e93bf9902037423 */ /* 0x000fe20000010003 */
[----:B------:R-:W-:Y:S01]  /*5010*/  LEA R15, R22, R13, 0x2 ;  /* 0x0000000d160f7211 */ /* 0x000fe200078e10ff */
[----:B------:R-:W-:Y:S01]  /*5020*/  FFMA.FTZ R6, R21, R4, -0.24046532809734344482 ;  /* 0xbe763c8b15067423 */ /* 0x000fe20000010004 */
[----:B------:R-:W-:Y:S01]  /*5030*/  LEA R4, P5, R7, R30, 0x1 ;  /* 0x0000001e07047211 */ /* 0x000fe200078a08ff */
[----:B------:R-:W-:Y:S01]  /*5040*/  FFMA.FTZ R3, R2, R3, -0.36067417263984680176 ;  /* 0xbeb8aa4902037423 */ /* 0x000fe20000010003 */
[----:B------:R-:W-:Y:S01]  /*5050*/  LEA R23, R22, R15, 0x2 ;  /* 0x0000000f16177211 */ /* 0x000fe200078e10ff */
[----:B------:R-:W-:Y:S01]  /*5060*/  FFMA.FTZ R8, R21, R6, 0.28857114911079406738 ;  /* 0x3e93bf9915087423 */ /* 0x000fe20000010006 */
[----:B0-----:R-:W-:Y:S01]  /*5070*/  LEA.HI R28, R28, 0x1c, RZ, 0x1b ;  /* 0x0000001c1c1c7811 */ /* 0x001fe200078fd8ff */
[----:B------:R-:W-:Y:S01]  /*5080*/  FFMA.FTZ R3, R2, R3, 0.48089820146560668945 ;  /* 0x3ef6384a02037423 */ /* 0x000fe20000010003 */
[----:B------:R-:W-:Y:S01]  /*5090*/  LEA R6, P6, R9, R30, 0x1 ;  /* 0x0000001e09067211 */ /* 0x000fe200078c08ff */
[----:B------:R-:W-:-:S02]  /*50a0*/  FFMA.FTZ R8, R21, R8, -0.36067417263984680176 ;  /* 0xbeb8aa4915087423 */ /* 0x000fc40000010008 */
[----:B------:R-:W-:Y:S02]  /*50b0*/  IMAD R12, R28, c[0x0][0x1c8], RZ ;  /* 0x000072001c0c7a24 */ /* 0x000fe400078e02ff */
[----:B------:R-:W-:Y:S02]  /*50c0*/  FFMA.FTZ R3, R2, R3, -0.72134751081466674805 ;  /* 0xbf38aa3b02037423 */ /* 0x000fe40000010003 */
[C---:B------:R-:W-:Y:S01]  /*50d0*/  FFMA.FTZ R10, R21.reuse, R8, 0.48089820146560668945 ;  /* 0x3ef6384a150a7423 */ /* 0x040fe20000010008 */
[----:B------:R-:W-:Y:S01]  /*50e0*/  LEA R16, P3, R12, R30, 0x1 ;  /* 0x0000001e0c107211 */ /* 0x000fe200078608ff */
[----:B------:R-:W-:Y:S02]  /*50f0*/  FMUL R3, R2, R3 ;  /* 0x0000000302037220 */ /* 0x000fe40000400000 */
[C---:B------:R-:W-:Y:S01]  /*5100*/  FFMA.FTZ R10, R21.reuse, R10, -0.72134751081466674805 ;  /* 0xbf38aa3b150a7423 */ /* 0x040fe2000001000a */
[----:B------:R-:W-:Y:S01]  /*5110*/  LEA.HI.X.SX32 R17, R12, R32, 0x1, P3 ;  /* 0x000000200c117211 */ /* 0x000fe200018f0eff */
[C---:B------:R-:W-:Y:S01]  /*5120*/  FMUL R3, R2.reuse, R3 ;  /* 0x0000000302037220 */ /* 0x040fe20000400000 */
[----:B------:R-:W0:Y:S01]  /*5130*/  LDS.64 R24, [R25] ;  /* 0x0000000019187984 */ /* 0x000e220000000a00 */
[----:B------:R-:W-:Y:S01]  /*5140*/  FMUL R22, R21, R10 ;  /* 0x0000000a15167220 */ /* 0x000fe20000400000 */
[-C--:B------:R-:W-:Y:S01]  /*5150*/  LEA R10, P3, R13, R30.reuse, 0x1 ;  /* 0x0000001e0d0a7211 */ /* 0x080fe200078608ff */
[----:B------:R-:W-:Y:S01]  /*5160*/  FFMA.FTZ R19, R2, 1.4426950216293334961, R3 ;  /* 0x3fb8aa3b02137823 */ /* 0x000fe20000010003 */
[----:B------:R1:W2:Y:S01]  /*5170*/  LDS.64 R28, [R14] ;  /* 0x000000000e1c7984 */ /* 0x0002a20000000a00 */
[----:B------:R-:W-:Y:S01]  /*5180*/  LEA R2, P4, R5, R30, 0x1 ;  /* 0x0000001e05027211 */ /* 0x000fe200078808ff */
[----:B------:R-:W-:-:S02]  /*5190*/  FMUL R22, R21, R22 ;  /* 0x0000001615167220 */ /* 0x000fc40000400000 */
[----:B------:R-:W-:Y:S01]  /*51a0*/  FADD R0, R0, R19 ;  /* 0x0000001300007221 */ /* 0x000fe20000000000 */
[----:B------:R-:W-:Y:S01]  /*51b0*/  LEA.HI.X.SX32 R3, R5, R32, 0x1, P4 ;  /* 0x0000002005037211 */ /* 0x000fe200020f0eff */
[----:B------:R-:W-:Y:S01]  /*51c0*/  FFMA.FTZ R21, R21, 1.4426950216293334961, R22 ;  /* 0x3fb8aa3b15157823 */ /* 0x000fe20000010016 */
[----:B------:R-:W-:Y:S02]  /*51d0*/  LEA R8, P4, R11, R30, 0x1 ;  /* 0x0000001e0b087211 */ /* 0x000fe400078808ff */
[----:B------:R-:W-:Y:S01]  /*51e0*/  @P2 MOV R22, 0x7f800000 ;  /* 0x7f80000000162802 */ /* 0x000fe20000000f00 */
[----:B------:R-:W-:Y:S01]  /*51f0*/  FADD R18, R18, R21 ;  /* 0x0000001512127221 */ /* 0x000fe20000000000 */
[-C--:B------:R-:W-:Y:S02]  /*5200*/  LEA.HI.X.SX32 R5, R7, R32.reuse, 0x1, P5 ;  /* 0x0000002007057211 */ /* 0x080fe400028f0eff */
[----:B------:R-:W-:Y:S01]  /*5210*/  LEA.HI.X.SX32 R7, R9, R32, 0x1, P6 ;  /* 0x0000002009077211 */ /* 0x000fe200030f0eff */
[----:B------:R-:W-:Y:S01]  /*5220*/  @P2 FFMA.FTZ R0, R31, R22, +INF ;  /* 0x7f8000001f002423 */ /* 0x000fe20000010016 */
[----:B------:R-:W-:-:S02]  /*5230*/  LEA.HI.X.SX32 R9, R11, R32, 0x1, P4 ;  /* 0x000000200b097211 */ /* 0x000fc400020f0eff */
[-C--:B------:R-:W-:Y:S02]  /*5240*/  LEA R12, P4, R15, R30.reuse, 0x1 ;  /* 0x0000001e0f0c7211 */ /* 0x080fe400078808ff */
[----:B-1----:R-:W-:Y:S02]  /*5250*/  LEA R14, P5, R23, R30, 0x1 ;  /* 0x0000001e170e7211 */ /* 0x002fe400078a08ff */
[-C--:B------:R-:W-:Y:S02]  /*5260*/  LEA.HI.X.SX32 R11, R13, R32.reuse, 0x1, P3 ;  /* 0x000000200d0b7211 */ /* 0x080fe400018f0eff */
[-C--:B------:R-:W-:Y:S02]  /*5270*/  LEA.HI.X.SX32 R13, R15, R32.reuse, 0x1, P4 ;  /* 0x000000200f0d7211 */ /* 0x080fe400020f0eff */
[----:B------:R-:W-:Y:S02]  /*5280*/  LEA.HI.X.SX32 R15, R23, R32, 0x1, P5 ;  /* 0x00000020170f7211 */ /* 0x000fe400028f0eff */
[----:B------:R-:W-:-:S02]  /*5290*/  @P1 MOV R19, 0x7f800000 ;  /* 0x7f80000000131802 */ /* 0x000fc40000000f00 */
[----:B------:R-:W-:Y:S02]  /*52a0*/  FSETP.NEU.AND P3, PT, R31, RZ, PT ;  /* 0x000000ff1f00720b */ /* 0x000fe40003f6d000 */
[C---:B------:R-:W-:Y:S01]  /*52b0*/  FSETP.NEU.AND P2, PT, R34.reuse, RZ, PT ;  /* 0x000000ff2200720b */ /* 0x040fe20003f4d000 */
[----:B------:R-:W-:Y:S01]  /*52c0*/  @P1 FFMA.FTZ R18, R34, R19, +INF ;  /* 0x7f80000022121423 */ /* 0x000fe20000010013 */
[----:B------:R-:W-:Y:S02]  /*52d0*/  FSEL R19, R0, -INF , P3 ;  /* 0xff80000000137808 */ /* 0x000fe40001800000 */
[----:B------:R-:W-:Y:S01]  /*52e0*/  LOP3.LUT R0, R27, 0x78, RZ, 0xc0, !PT ;  /* 0x000000781b007812 */ /* 0x000fe200078ec0ff */
[----:B0-----:R0:W-:Y:S01]  /*52f0*/  STG.E.U16 [R2.64], R24 ;  /* 0x0000001802007986 */ /* 0x0011e2000c101504 */
[----:B------:R-:W-:Y:S01]  /*5300*/  FSEL R21, R18, -INF , P2 ;  /* 0xff80000012157808 */ /* 0x000fe20001000000 */
[----:B------:R-:W-:Y:S01]  /*5310*/  FFMA R20, R19, 0.69314718246459960938, R20 ;  /* 0x3f31721813147823 */ /* 0x000fe20000000014 */
[----:B--2---:R-:W-:Y:S01]  /*5320*/  PRMT R22, R28, 0x7632, R22 ;  /* 0x000076321c167816 */ /* 0x004fe20000000016 */
[----:B------:R1:W-:Y:S02]  /*5330*/  STG.E.U16 [R4.64], R28 ;  /* 0x0000001c04007986 */ /* 0x0003e4000c101504 */
[----:B------:R-:W-:Y:S01]  /*5340*/  FFMA R21, R21, 0.69314718246459960938, R76 ;  /* 0x3f31721815157823 */ /* 0x000fe2000000004c */
[----:B0-----:R-:W-:-:S05]  /*5350*/  PRMT R3, R24, 0x7632, R3 ;  /* 0x0000763218037816 */ /* 0x001fca0000000003 */
[----:B------:R0:W-:Y:S01]  /*5360*/  STG.E.U16 [R6.64], R3 ;  /* 0x0000000306007986 */ /* 0x0001e2000c101504 */
[----:B-1----:R-:W-:-:S03]  /*5370*/  PRMT R5, R29, 0x7632, R5 ;  /* 0x000076321d057816 */ /* 0x002fc60000000005 */
[----:B------:R1:W-:Y:S04]  /*5380*/  STG.E.U16 [R8.64], R22 ;  /* 0x0000001608007986 */ /* 0x0003e8000c101504 */
[----:B------:R1:W-:Y:S01]  /*5390*/  STG.E.U16 [R10.64], R25 ;  /* 0x000000190a007986 */ /* 0x0003e2000c101504 */
[----:B0-----:R-:W-:-:S03]  /*53a0*/  PRMT R7, R25, 0x7632, R7 ;  /* 0x0000763219077816 */ /* 0x001fc60000000007 */
[----:B------:R1:W-:Y:S04]  /*53b0*/  STG.E.U16 [R12.64], R29 ;  /* 0x0000001d0c007986 */ /* 0x0003e8000c101504 */
[----:B------:R1:W-:Y:S04]  /*53c0*/  STG.E.U16 [R14.64], R7 ;  /* 0x000000070e007986 */ /* 0x0003e8000c101504 */
[----:B------:R1:W-:Y:S04]  /*53d0*/  STG.E.U16 [R16.64], R5 ;  /* 0x0000000510007986 */ /* 0x0003e8000c101504 */
[----:B------:R-:W-:Y:S06]  /*53e0*/  BAR.SYNC.DEFER_BLOCKING 0x0 ;  /* 0x0000000000007b1d */ /* 0x000fec0000010000 */
[----:B------:R1:W-:Y:S04]  /*53f0*/  STS.64 [R0], R20 ;  /* 0x0000001400007388 */ /* 0x0003e80000000a00 */
[----:B------:R-:W-:Y:S06]  /*5400*/  BAR.SYNC.DEFER_BLOCKING 0x0 ;  /* 0x0000000000007b1d */ /* 0x000fec0000010000 */
[----:B------:R-:W-:Y:S05]  /*5410*/  @P0 EXIT ;  /* 0x000000000000094d */ /* 0x000fea0003800000 */
[----:B-1----:R-:W0:Y:S01]  /*5420*/  LDS R7, [R26] ;  /* 0x000000001a077984 */ /* 0x002e220000000800 */
[----:B------:R-:W-:Y:S01]  /*5430*/  IMAD R0, R33, c[0x0][0x1cc], RZ ;  /* 0x0000730021007a24 */ /* 0x000fe200078e02ff */
[C---:B------:R-:W-:Y:S01]  /*5440*/  SHF.L.U32 R3, R252.reuse, 0x2, RZ ;  /* 0x00000002fc037819 */ /* 0x040fe200000006ff */
[----:B------:R-:W-:-:S03]  /*5450*/  IMAD.HI R5, R252, 0x4, RZ ;  /* 0x00000004fc057827 */ /* 0x000fc600078e02ff */
[C---:B------:R-:W-:Y:S01]  /*5460*/  SHF.L.U32 R2, R0.reuse, 0x2, RZ ;  /* 0x0000000200027819 */ /* 0x040fe200000006ff */
[----:B------:R-:W-:-:S03]  /*5470*/  IMAD.HI R0, R0, 0x4, RZ ;  /* 0x0000000400007827 */ /* 0x000fc600078e02ff */
[----:B------:R-:W-:-:S04]  /*5480*/  IADD3 R2, P0, P1, R3, c[0x0][0x180], R2 ;  /* 0x0000600003027a10 */ /* 0x000fc8000791e002 */
[----:B------:R-:W-:-:S05]  /*5490*/  IADD3.X R3, R5, c[0x0][0x184], R0, P0, P1 ;  /* 0x0000610005037a10 */ /* 0x000fca00007e2400 */
[----:B0-----:R-:W-:Y:S01]  /*54a0*/  STG.E [R2.64], R7 ;  /* 0x0000000702007986 */ /* 0x001fe2000c101904 */
[----:B------:R-:W-:Y:S05]  /*54b0*/  EXIT ;  /* 0x000000000000794d */ /* 0x000fea0003800000 */
.L_x_3:
[----:B------:R-:W-:-:S00]  /*54c0*/  BRA `(.L_x_3) ;  /* 0xfffffff000007947 */ /* 0x000fc0000383ffff */
[----:B------:R-:W-:-:S00]  /*54d0*/  NOP ;  /* 0x0000000000007918 */ /* 0x000fc00000000000 */
        /* <DEDUP_REMOVED lines=10> */
.L_x_4:


//--------------------- .nv.global.init           --------------------------
	.section	.nv.global.init,"aw",@progbits
.nv.global.init:
	.type		_$_str,@object
	.size		_$_str,(.L_0 - _$_str)
_$_str:
        /*0000*/ 	.byte	0x5f, 0x5f, 0x43, 0x55, 0x44, 0x41, 0x5f, 0x46, 0x54, 0x5a, 0x00
.L_0:


//--------------------- .nv.shared.attn_fwd       --------------------------
	.section	.nv.shared.attn_fwd,"aw",@nobits
	.sectionflags	@""
	.align	16
